// auto-generated by cutlass_sweep.gemm — config: {"arch": "sm_90", "cluster_m": 1, "cluster_n": 1, "dtype": "bf16", "dtype_b": "bf16", "layout": "nt", "stages": 7, "tile_k": 128, "tile_m": 256, "tile_n": 256}
#include "cutlass/cutlass.h"
#include "cutlass/gemm/collective/collective_builder.hpp"
#include "cutlass/gemm/device/gemm_universal_adapter.h"
#include "cutlass/gemm/kernel/gemm_universal.hpp"
#include "cutlass/epilogue/collective/collective_builder.hpp"

using ElemA = cutlass::bfloat16_t;
using ElemB = cutlass::bfloat16_t;
using ElemCD = cutlass::bfloat16_t;
using Acc  = float;
using TileShape    = cute::Shape<cute::_256, cute::_256, cute::_128>;
using ClusterShape = cute::Shape<cute::_1, cute::_1, cute::_1>;

using CollectiveEpilogue = typename cutlass::epilogue::collective::CollectiveBuilder<
    cutlass::arch::Sm90, cutlass::arch::OpClassTensorOp,
    TileShape, ClusterShape,
    cutlass::epilogue::collective::EpilogueTileAuto,
    Acc, Acc,
    ElemCD, cutlass::layout::RowMajor, 128 / cutlass::sizeof_bits<ElemCD>::value,
    ElemCD, cutlass::layout::RowMajor, 128 / cutlass::sizeof_bits<ElemCD>::value,
    cutlass::epilogue::collective::EpilogueScheduleAuto
  >::CollectiveOp;

using CollectiveMainloop = typename cutlass::gemm::collective::CollectiveBuilder<
    cutlass::arch::Sm90, cutlass::arch::OpClassTensorOp,
    ElemA, cutlass::layout::RowMajor, 128 / cutlass::sizeof_bits<ElemA>::value,
    ElemB, cutlass::layout::ColumnMajor, 128 / cutlass::sizeof_bits<ElemB>::value,
    Acc,
    TileShape, ClusterShape,
    cutlass::gemm::collective::StageCount<7>,
    cutlass::gemm::collective::KernelScheduleAuto
  >::CollectiveOp;

using GemmKernel = cutlass::gemm::kernel::GemmUniversal<
    cute::Shape<int,int,int,int>,
    CollectiveMainloop,
    CollectiveEpilogue
>;
using Gemm = cutlass::gemm::device::GemmUniversalAdapter<GemmKernel>;

// Force the device kernel symbol into the cubin without needing a host main.
auto* _anchor = &cutlass::device_kernel<GemmKernel>;


// ===== COMPILED SASS (sm_90a) =====

	.target	sm_90a

	.elftype	@"ET_EXEC"


//--------------------- .note.nv.tkinfo           --------------------------
	.section	.note.nv.tkinfo,"",@"SHT_NOTE"
	.sectionflags	@"SHF_NOTE_NV_TKINFO"
	.tkinfo
        /*0018*/ 	.word	0x00000002
        /*0030*/ 	.string	""
        /*0030*/ 	.string	"ptxas"
        /*0030*/ 	.string	"Cuda compilation tools, release 13.0, V13.0.88"
        /*0030*/ 	.string	"Build cuda_13.0.r13.0/compiler.36424714_0"
        /*0030*/ 	.string	"-arch sm_90a -m 64 "



//--------------------- .note.nv.cuinfo           --------------------------
	.section	.note.nv.cuinfo,"",@"SHT_NOTE"
	.sectionflags	@"SHF_NOTE_NV_CUINFO"
        /*0018*/ 	.short	0x0002
        /*001a*/ 	.short	0x005a
        /*001c*/ 	.short	0x0082
	.zero		2


//--------------------- .nv.info                  --------------------------
	.section	.nv.info,"",@"SHT_CUDA_INFO"
	.align	4


	//----- nvinfo : EIATTR_REGCOUNT
	.align		4
        /*0000*/ 	.byte	0x04, 0x2f
        /*0002*/ 	.short	(.L_15 - .L_14)
	.align		4
.L_14:
        /*0004*/ 	.word	index@(_ZN7cutlass13device_kernelINS_4gemm6kernel13GemmUniversalIN4cute5tupleIJiiiiEEENS1_10collective13CollectiveMmaINS1_34MainloopSm90TmaGmmaWarpSpecializedILi7ENS5_IJNS4_1CILi1EEESB_SB_EEENS1_35KernelTmaWarpSpecializedCooperativeEEENS5_IJNSA_ILi256EEESF_NSA_ILi128EEEEEENS_10bfloat16_tENS5_IJlSB_lEEESI_SJ_NS4_8TiledMMAINS4_8MMA_AtomIJNS4_4SM904GMMA28MMA_64x256x16_F32BF16BF16_SSILNSN_5MajorE0ELSP_0ELNSN_7ScaleInE1ELSQ_1EEEEEENS4_6LayoutINS5_IJNSA_ILi2EEESB_SB_EEENS5_IJSB_NSA_ILi0EEESW_EEEEENS5_IJNS4_10UnderscoreESZ_SZ_EEEEENS4_13SM90_TMA_LOADENS4_14ComposedLayoutINS4_7SwizzleILi3ELi4ELi3EEENS4_18smem_ptr_flag_bitsILi16EEENST_INS5_IJNSA_ILi8EEENSA_ILi64EEEEEENS5_IJS19_SB_EEEEEEEvNS4_8identityES12_S1D_vS1E_EENS_8epilogue10collective6detail29Sm90TmaWarpSpecializedAdapterINS1H_15DefaultEpilogueISI_SJ_SJ_NS1G_6thread17LinearCombinationISI_Li1EffLNS1L_9ScaleType4KindE0ELNS_15FloatRoundStyleE2ESI_EENS1_15EpilogueDefaultEEEEEvvEEEEvNT_6ParamsE)
        /*0008*/ 	.word	0x000000a8


	//----- nvinfo : EIATTR_FRAME_SIZE
	.align		4
.L_15:
        /*000c*/ 	.byte	0x04, 0x11
        /*000e*/ 	.short	(.L_17 - .L_16)
	.align		4
.L_16:
        /*0010*/ 	.word	index@(_ZN7cutlass13device_kernelINS_4gemm6kernel13GemmUniversalIN4cute5tupleIJiiiiEEENS1_10collective13CollectiveMmaINS1_34MainloopSm90TmaGmmaWarpSpecializedILi7ENS5_IJNS4_1CILi1EEESB_SB_EEENS1_35KernelTmaWarpSpecializedCooperativeEEENS5_IJNSA_ILi256EEESF_NSA_ILi128EEEEEENS_10bfloat16_tENS5_IJlSB_lEEESI_SJ_NS4_8TiledMMAINS4_8MMA_AtomIJNS4_4SM904GMMA28MMA_64x256x16_F32BF16BF16_SSILNSN_5MajorE0ELSP_0ELNSN_7ScaleInE1ELSQ_1EEEEEENS4_6LayoutINS5_IJNSA_ILi2EEESB_SB_EEENS5_IJSB_NSA_ILi0EEESW_EEEEENS5_IJNS4_10UnderscoreESZ_SZ_EEEEENS4_13SM90_TMA_LOADENS4_14ComposedLayoutINS4_7SwizzleILi3ELi4ELi3EEENS4_18smem_ptr_flag_bitsILi16EEENST_INS5_IJNSA_ILi8EEENSA_ILi64EEEEEENS5_IJS19_SB_EEEEEEEvNS4_8identityES12_S1D_vS1E_EENS_8epilogue10collective6detail29Sm90TmaWarpSpecializedAdapterINS1H_15DefaultEpilogueISI_SJ_SJ_NS1G_6thread17LinearCombinationISI_Li1EffLNS1L_9ScaleType4KindE0ELNS_15FloatRoundStyleE2ESI_EENS1_15EpilogueDefaultEEEEEvvEEEEvNT_6ParamsE)
        /*0014*/ 	.word	0x00000cf0


	//----- nvinfo : EIATTR_MIN_STACK_SIZE
	.align		4
.L_17:
        /*0018*/ 	.byte	0x04, 0x12
        /*001a*/ 	.short	(.L_19 - .L_18)
	.align		4
.L_18:
        /*001c*/ 	.word	index@(_ZN7cutlass13device_kernelINS_4gemm6kernel13GemmUniversalIN4cute5tupleIJiiiiEEENS1_10collective13CollectiveMmaINS1_34MainloopSm90TmaGmmaWarpSpecializedILi7ENS5_IJNS4_1CILi1EEESB_SB_EEENS1_35KernelTmaWarpSpecializedCooperativeEEENS5_IJNSA_ILi256EEESF_NSA_ILi128EEEEEENS_10bfloat16_tENS5_IJlSB_lEEESI_SJ_NS4_8TiledMMAINS4_8MMA_AtomIJNS4_4SM904GMMA28MMA_64x256x16_F32BF16BF16_SSILNSN_5MajorE0ELSP_0ELNSN_7ScaleInE1ELSQ_1EEEEEENS4_6LayoutINS5_IJNSA_ILi2EEESB_SB_EEENS5_IJSB_NSA_ILi0EEESW_EEEEENS5_IJNS4_10UnderscoreESZ_SZ_EEEEENS4_13SM90_TMA_LOADENS4_14ComposedLayoutINS4_7SwizzleILi3ELi4ELi3EEENS4_18smem_ptr_flag_bitsILi16EEENST_INS5_IJNSA_ILi8EEENSA_ILi64EEEEEENS5_IJS19_SB_EEEEEEEvNS4_8identityES12_S1D_vS1E_EENS_8epilogue10collective6detail29Sm90TmaWarpSpecializedAdapterINS1H_15DefaultEpilogueISI_SJ_SJ_NS1G_6thread17LinearCombinationISI_Li1EffLNS1L_9ScaleType4KindE0ELNS_15FloatRoundStyleE2ESI_EENS1_15EpilogueDefaultEEEEEvvEEEEvNT_6ParamsE)
        /*0020*/ 	.word	0x00000cf0
.L_19:


//--------------------- .nv.compat                --------------------------
	.section	.nv.compat,"",@"SHT_CUDA_COMPAT_INFO"
	.align	4
        /*0000*/ 	.byte	0x02, 0x09, 0x01, 0x00, 0x02, 0x02, 0x04, 0x00, 0x02, 0x05, 0x05, 0x00, 0x03, 0x07, 0x01, 0x01
        /*0010*/ 	.byte	0x02, 0x03, 0x01, 0x00, 0x02, 0x06, 0x01, 0x00, 0x04, 0x0b, 0x08, 0x00, 0x00, 0x00, 0x00, 0x00
        /*0020*/ 	.byte	0x00, 0x00, 0x00, 0x00


//--------------------- .nv.info._ZN7cutlass13device_kernelINS_4gemm6kernel13GemmUniversalIN4cute5tupleIJiiiiEEENS1_10collective13CollectiveMmaINS1_34MainloopSm90TmaGmmaWarpSpecializedILi7ENS5_IJNS4_1CILi1EEESB_SB_EEENS1_35KernelTmaWarpSpecializedCooperativeEEENS5_IJNSA_ILi256EEESF_NSA_ILi128EEEEEENS_10bfloat16_tENS5_IJlSB_lEEESI_SJ_NS4_8TiledMMAINS4_8MMA_AtomIJNS4_4SM904GMMA28MMA_64x256x16_F32BF16BF16_SSILNSN_5MajorE0ELSP_0ELNSN_7ScaleInE1ELSQ_1EEEEEENS4_6LayoutINS5_IJNSA_ILi2EEESB_SB_EEENS5_IJSB_NSA_ILi0EEESW_EEEEENS5_IJNS4_10UnderscoreESZ_SZ_EEEEENS4_13SM90_TMA_LOADENS4_14ComposedLayoutINS4_7SwizzleILi3ELi4ELi3EEENS4_18smem_ptr_flag_bitsILi16EEENST_INS5_IJNSA_ILi8EEENSA_ILi64EEEEEENS5_IJS19_SB_EEEEEEEvNS4_8identityES12_S1D_vS1E_EENS_8epilogue10collective6detail29Sm90TmaWarpSpecializedAdapterINS1H_15DefaultEpilogueISI_SJ_SJ_NS1G_6thread17LinearCombinationISI_Li1EffLNS1L_9ScaleType4KindE0ELNS_15FloatRoundStyleE2ESI_EENS1_15EpilogueDefaultEEEEEvvEEEEvNT_6ParamsE --------------------------
	.section	.nv.info._ZN7cutlass13device_kernelINS_4gemm6kernel13GemmUniversalIN4cute5tupleIJiiiiEEENS1_10collective13CollectiveMmaINS1_34MainloopSm90TmaGmmaWarpSpecializedILi7ENS5_IJNS4_1CILi1EEESB_SB_EEENS1_35KernelTmaWarpSpecializedCooperativeEEENS5_IJNSA_ILi256EEESF_NSA_ILi128EEEEEENS_10bfloat16_tENS5_IJlSB_lEEESI_SJ_NS4_8TiledMMAINS4_8MMA_AtomIJNS4_4SM904GMMA28MMA_64x256x16_F32BF16BF16_SSILNSN_5MajorE0ELSP_0ELNSN_7ScaleInE1ELSQ_1EEEEEENS4_6LayoutINS5_IJNSA_ILi2EEESB_SB_EEENS5_IJSB_NSA_ILi0EEESW_EEEEENS5_IJNS4_10UnderscoreESZ_SZ_EEEEENS4_13SM90_TMA_LOADENS4_14ComposedLayoutINS4_7SwizzleILi3ELi4ELi3EEENS4_18smem_ptr_flag_bitsILi16EEENST_INS5_IJNSA_ILi8EEENSA_ILi64EEEEEENS5_IJS19_SB_EEEEEEEvNS4_8identityES12_S1D_vS1E_EENS_8epilogue10collective6detail29Sm90TmaWarpSpecializedAdapterINS1H_15DefaultEpilogueISI_SJ_SJ_NS1G_6thread17LinearCombinationISI_Li1EffLNS1L_9ScaleType4KindE0ELNS_15FloatRoundStyleE2ESI_EENS1_15EpilogueDefaultEEEEEvvEEEEvNT_6ParamsE,"",@"SHT_CUDA_INFO"
	.sectionflags	@""
	.align	4


	//----- nvinfo : EIATTR_CUDA_API_VERSION
	.align		4
        /*0000*/ 	.byte	0x04, 0x37
        /*0002*/ 	.short	(.L_21 - .L_20)
.L_20:
        /*0004*/ 	.word	0x00000082


	//----- nvinfo : EIATTR_KPARAM_INFO
	.align		4
.L_21:
        /*0008*/ 	.byte	0x04, 0x17
        /*000a*/ 	.short	(.L_23 - .L_22)
.L_22:
        /*000c*/ 	.word	0x00000000
        /*0010*/ 	.short	0x0000
        /*0012*/ 	.short	0x0070
        /*0014*/ 	.byte	0x00, 0xf0, 0x01, 0x10


	//----- nvinfo : EIATTR_SPARSE_MMA_MASK
	.align		4
.L_23:
        /*0018*/ 	.byte	0x03, 0x50
        /*001a*/ 	.short	0x0000


	//----- nvinfo : EIATTR_MAXREG_COUNT
	.align		4
        /*001c*/ 	.byte	0x03, 0x1b
        /*001e*/ 	.short	0x00a8


	//----- nvinfo : EIATTR_NUM_BARRIERS
	.align		4
        /*0020*/ 	.byte	0x02, 0x4c
        /*0022*/ 	.byte	0x01
	.zero		1


	//----- nvinfo : EIATTR_EXTERNS
	.align		4
        /*0024*/ 	.byte	0x04, 0x0f
        /*0026*/ 	.short	(.L_25 - .L_24)


	//   ....[0]....
	.align		4
.L_24:
        /*0028*/ 	.word	index@(__assertfail)


	//----- nvinfo : EIATTR_ANNOTATIONS
	.align		4
.L_25:
        /*002c*/ 	.byte	0x04, 0x55
        /*002e*/ 	.short	(.L_27 - .L_26)


	//   ....[0]....
.L_26:
        /*0030*/ 	.word	0x00000001
        /*0034*/ 	.byte	0xf0, 0x06, 0x00, 0x00, 0x01, 0x00, 0x00, 0x00, 0x10, 0x07, 0x00, 0x00, 0x01, 0x00, 0x00, 0x00
        /* <DEDUP_REMOVED lines=1382> */
        /*56a4*/ 	.byte	0x00, 0x2f, 0x02, 0x00, 0x01, 0x00, 0x00, 0x00, 0x20, 0x2f, 0x02, 0x00


	//----- nvinfo : EIATTR_MERCURY_ISA_VERSION
	.align		4
.L_27:
        /*56b0*/ 	.byte	0x03, 0x5f
        /*56b2*/ 	.short	0x0101


	//----- nvinfo : EIATTR_INT_WARP_WIDE_INSTR_OFFSETS
	.align		4
        /*56b4*/ 	.byte	0x04, 0x31
        /*56b6*/ 	.short	(.L_29 - .L_28)


	//   ....[0]....
.L_28:
        /*56b8*/ 	.word	0x00000560


	//   ....[1]....
        /*56bc*/ 	.word	0x00000570


	//   ....[2]....
        /*56c0*/ 	.word	0x00000600


	//----- nvinfo : EIATTR_COOP_GROUP_MASK_REGIDS
	.align		4
.L_29:
        /*56c4*/ 	.byte	0x04, 0x29
        /*56c6*/ 	.short	(.L_31 - .L_30)


	//   ....[0]....
.L_30:
        /*56c8*/ 	.word	0xffffffff


	//   ....[1]....
        /*56cc*/ 	.word	0xffffffff


	//   ....[2]....
        /*56d0*/ 	.word	0xffffffff


	//   ....[3]....
        /*56d4*/ 	.word	0xffffffff


	//   ....[4]....
        /*56d8*/ 	.word	0xffffffff


	//----- nvinfo : EIATTR_COOP_GROUP_INSTR_OFFSETS
	.align		4
.L_31:
        /*56dc*/ 	.byte	0x04, 0x28
        /*56de*/ 	.short	(.L_33 - .L_32)


	//   ....[0]....
.L_32:
        /*56e0*/ 	.word	0x00000070


	//   ....[1]....
        /*56e4*/ 	.word	0x00000080


	//   ....[2]....
        /*56e8*/ 	.word	0x000001a0


	//   ....[3]....
        /*56ec*/ 	.word	0x00000410


	//   ....[4]....
        /*56f0*/ 	.word	0x000011d0


	//----- nvinfo : EIATTR_REG_RECONFIG
	.align		4
.L_33:
        /*56f4*/ 	.byte	0x01, 0x54
	.zero		2


	//----- nvinfo : EIATTR_SYSCALL_OFFSETS
	.align		4
        /*56f8*/ 	.byte	0x04, 0x46
        /*56fa*/ 	.short	(.L_35 - .L_34)


	//   ....[0]....
.L_34:
        /*56fc*/ 	.word	0x00001380


	//----- nvinfo : EIATTR_MBARRIER_INSTR_OFFSETS
	.align		4
.L_35:
        /*5700*/ 	.byte	0x04, 0x39
        /*5702*/ 	.short	(.L_37 - .L_36)


	//   ....[0]....
.L_36:
        /*5704*/ 	.word	0x00000320
        /*5708*/ 	.word	0x000000ff
        /*570c*/ 	.word	0x00000000
        /*5710*/ 	.short	0x0100
        /*5712*/ 	.byte	0x08
	.zero		1


	//   ....[1]....
        /*5714*/ 	.word	0x00000330
        /*5718*/ 	.word	0x000000ff
        /*571c*/ 	.word	0x00000038
        /*5720*/ 	.short	0x0100
        /*5722*/ 	.byte	0x08
	.zero		1


	//   ....[2]....
        /*5724*/ 	.word	0x00000340
        /*5728*/ 	.word	0x000000ff
        /*572c*/ 	.word	0x00000008
        /*5730*/ 	.short	0x0100
        /*5732*/ 	.byte	0x08
	.zero		1


	//   ....[3]....
        /*5734*/ 	.word	0x00000350
        /*5738*/ 	.word	0x000000ff
        /*573c*/ 	.word	0x00000040
        /*5740*/ 	.short	0x0100
        /*5742*/ 	.byte	0x08
	.zero		1


	//   ....[4]....
        /*5744*/ 	.word	0x00000360
        /*5748*/ 	.word	0x000000ff
        /*574c*/ 	.word	0x00000010
        /*5750*/ 	.short	0x0100
        /*5752*/ 	.byte	0x08
	.zero		1


	//   ....[5]....
        /*5754*/ 	.word	0x00000370
        /*5758*/ 	.word	0x000000ff
        /*575c*/ 	.word	0x00000048
        /*5760*/ 	.short	0x0100
        /*5762*/ 	.byte	0x08
	.zero		1


	//   ....[6]....
        /*5764*/ 	.word	0x00000380
        /*5768*/ 	.word	0x000000ff
        /*576c*/ 	.word	0x00000018
        /*5770*/ 	.short	0x0100
        /*5772*/ 	.byte	0x08
	.zero		1


	//   ....[7]....
        /*5774*/ 	.word	0x00000390
        /*5778*/ 	.word	0x000000ff
        /*577c*/ 	.word	0x00000050
        /*5780*/ 	.short	0x0100
        /*5782*/ 	.byte	0x08
	.zero		1


	//   ....[8]....
        /*5784*/ 	.word	0x000003a0
        /*5788*/ 	.word	0x000000ff
        /*578c*/ 	.word	0x00000020
        /*5790*/ 	.short	0x0100
        /*5792*/ 	.byte	0x08
	.zero		1


	//   ....[9]....
        /*5794*/ 	.word	0x000003b0
        /*5798*/ 	.word	0x000000ff
        /*579c*/ 	.word	0x00000058
        /*57a0*/ 	.short	0x0100
        /*57a2*/ 	.byte	0x08
	.zero		1


	//   ....[10]....
        /*57a4*/ 	.word	0x000003c0
        /*57a8*/ 	.word	0x000000ff
        /*57ac*/ 	.word	0x00000028
        /*57b0*/ 	.short	0x0100
        /*57b2*/ 	.byte	0x08
	.zero		1


	//   ....[11]....
        /*57b4*/ 	.word	0x000003d0
        /*57b8*/ 	.word	0x000000ff
        /*57bc*/ 	.word	0x00000060
        /*57c0*/ 	.short	0x0100
        /*57c2*/ 	.byte	0x08
	.zero		1


	//   ....[12]....
        /*57c4*/ 	.word	0x000003e0
        /*57c8*/ 	.word	0x000000ff
        /*57cc*/ 	.word	0x00000030
        /*57d0*/ 	.short	0x0100
        /*57d2*/ 	.byte	0x08
	.zero		1


	//   ....[13]....
        /*57d4*/ 	.word	0x000003f0
        /*57d8*/ 	.word	0x000000ff
        /*57dc*/ 	.word	0x00000068
        /*57e0*/ 	.short	0x0100
        /*57e2*/ 	.byte	0x08
	.zero		1


	//   ....[14]....
        /*57e4*/ 	.word	0x00000680
        /*57e8*/ 	.word	0x000000ff
        /*57ec*/ 	.word	0x00000080
        /*57f0*/ 	.short	0x0100
        /*57f2*/ 	.byte	0x10
	.zero		1


	//   ....[15]....
        /*57f4*/ 	.word	0x00000720
        /*57f8*/ 	.word	0x000000ff
        /*57fc*/ 	.word	0x00000088
        /*5800*/ 	.short	0x0100
        /*5802*/ 	.byte	0x10
	.zero		1


	//   ....[16]....
        /*5804*/ 	.word	0x00001420
        /*5808*/ 	.word	0x00000003
        /*580c*/ 	.word	0x00000000
        /*5810*/ 	.short	0x010a
        /*5812*/ 	.byte	0x3f
	.zero		1


	//   ....[17]....
        /*5814*/ 	.word	0x00001460
        /*5818*/ 	.word	0x00000003
        /*581c*/ 	.word	0x00000000
        /*5820*/ 	.short	0x010a
        /*5822*/ 	.byte	0x3f
	.zero		1


	//   ....[18]....
        /*5824*/ 	.word	0x00008a40
        /*5828*/ 	.word	0x000000ff
        /*582c*/ 	.word	0x00000000
        /*5830*/ 	.short	0x010a
        /*5832*/ 	.byte	0x0a
	.zero		1


	//   ....[19]....
        /*5834*/ 	.word	0x00008a80
        /*5838*/ 	.word	0x000000ff
        /*583c*/ 	.word	0x00000000
        /*5840*/ 	.short	0x010a
        /*5842*/ 	.byte	0x0a
	.zero		1


	//   ....[20]....
        /*5844*/ 	.word	0x00010b20
        /*5848*/ 	.word	0x000000ff
        /*584c*/ 	.word	0x00000000
        /*5850*/ 	.short	0x0101
        /*5852*/ 	.byte	0x08
	.zero		1


	//   ....[21]....
        /*5854*/ 	.word	0x00010d50
        /*5858*/ 	.word	0x000000ff
        /*585c*/ 	.word	0x00000000
        /*5860*/ 	.short	0x0101
        /*5862*/ 	.byte	0x04
	.zero		1


	//   ....[22]....
        /*5864*/ 	.word	0x00022a00
        /*5868*/ 	.word	0x0000000e
        /*586c*/ 	.word	0x00000038
        /*5870*/ 	.short	0x010a
        /*5872*/ 	.byte	0x3f
	.zero		1


	//   ....[23]....
        /*5874*/ 	.word	0x00022e60
        /*5878*/ 	.word	0x00000003
        /*587c*/ 	.word	0x00000088
        /*5880*/ 	.short	0x0101
        /*5882*/ 	.byte	0x3f
	.zero		1


	//   ....[24]....
        /*5884*/ 	.word	0x00023620
        /*5888*/ 	.word	0x00000003
        /*588c*/ 	.word	0x00000000
        /*5890*/ 	.short	0x010a
        /*5892*/ 	.byte	0x3f
	.zero		1


	//   ....[25]....
        /*5894*/ 	.word	0x000236b0
        /*5898*/ 	.word	0x00000003
        /*589c*/ 	.word	0x00000000
        /*58a0*/ 	.short	0x010a
        /*58a2*/ 	.byte	0x3f
	.zero		1


	//   ....[26]....
        /*58a4*/ 	.word	0x00023740
        /*58a8*/ 	.word	0x00000003
        /*58ac*/ 	.word	0x00000000
        /*58b0*/ 	.short	0x010a
        /*58b2*/ 	.byte	0x3f
	.zero		1


	//   ....[27]....
        /*58b4*/ 	.word	0x000237d0
        /*58b8*/ 	.word	0x00000003
        /*58bc*/ 	.word	0x00000000
        /*58c0*/ 	.short	0x010a
        /*58c2*/ 	.byte	0x3f
	.zero		1


	//   ....[28]....
        /*58c4*/ 	.word	0x00023860
        /*58c8*/ 	.word	0x00000003
        /*58cc*/ 	.word	0x00000000
        /*58d0*/ 	.short	0x010a
        /*58d2*/ 	.byte	0x3f
	.zero		1


	//   ....[29]....
        /*58d4*/ 	.word	0x000238f0
        /*58d8*/ 	.word	0x00000003
        /*58dc*/ 	.word	0x00000000
        /*58e0*/ 	.short	0x010a
        /*58e2*/ 	.byte	0x3f
	.zero		1


	//   ....[30]....
        /*58e4*/ 	.word	0x00023980
        /*58e8*/ 	.word	0x00000003
        /*58ec*/ 	.word	0x00000000
        /*58f0*/ 	.short	0x010a
        /*58f2*/ 	.byte	0x3f
	.zero		1


	//   ....[31]....
        /*58f4*/ 	.word	0x000239e0
        /*58f8*/ 	.word	0x00000003
        /*58fc*/ 	.word	0x00000000
        /*5900*/ 	.short	0x010a
        /*5902*/ 	.byte	0x3f
	.zero		1


	//   ....[32]....
        /*5904*/ 	.word	0x00023a40
        /*5908*/ 	.word	0x00000004
        /*590c*/ 	.word	0x00000000
        /*5910*/ 	.short	0x010a
        /*5912*/ 	.byte	0x3f
	.zero		1


	//   ....[33]....
        /*5914*/ 	.word	0x00023b10
        /*5918*/ 	.word	0x0000000e
        /*591c*/ 	.word	0x00000038
        /*5920*/ 	.short	0x010a
        /*5922*/ 	.byte	0x3f
	.zero		1


	//   ....[34]....
        /*5924*/ 	.word	0x00023be0
        /*5928*/ 	.word	0x00000003
        /*592c*/ 	.word	0x00000000
        /*5930*/ 	.short	0x010a
        /*5932*/ 	.byte	0x3f
	.zero		1


	//   ....[35]....
        /*5934*/ 	.word	0x00023c30
        /*5938*/ 	.word	0x00000003
        /*593c*/ 	.word	0x00000000
        /*5940*/ 	.short	0x010a
        /*5942*/ 	.byte	0x3f
	.zero		1


	//   ....[36]....
        /*5944*/ 	.word	0x00023c80
        /*5948*/ 	.word	0x00000003
        /*594c*/ 	.word	0x00000000
        /*5950*/ 	.short	0x010a
        /*5952*/ 	.byte	0x3f
	.zero		1


	//   ....[37]....
        /*5954*/ 	.word	0x00023cd0
        /*5958*/ 	.word	0x00000003
        /*595c*/ 	.word	0x00000000
        /*5960*/ 	.short	0x010a
        /*5962*/ 	.byte	0x3f
	.zero		1


	//   ....[38]....
        /*5964*/ 	.word	0x00023d20
        /*5968*/ 	.word	0x00000003
        /*596c*/ 	.word	0x00000000
        /*5970*/ 	.short	0x010a
        /*5972*/ 	.byte	0x3f
	.zero		1


	//   ....[39]....
        /*5974*/ 	.word	0x00023d70
        /*5978*/ 	.word	0x00000003
        /*597c*/ 	.word	0x00000000
        /*5980*/ 	.short	0x010a
        /*5982*/ 	.byte	0x3f
	.zero		1


	//----- nvinfo : EIATTR_NUM_MBARRIERS
	.align		4
.L_37:
        /*5984*/ 	.byte	0x03, 0x38
        /*5986*/ 	.short	0x0010


	//----- nvinfo : EIATTR_EXIT_INSTR_OFFSETS
	.align		4
        /*5988*/ 	.byte	0x04, 0x1c
        /*598a*/ 	.short	(.L_39 - .L_38)


	//   ....[0]....
.L_38:
        /*598c*/ 	.word	0x00000780


	//   ....[1]....
        /*5990*/ 	.word	0x000010f0


	//   ....[2]....
        /*5994*/ 	.word	0x00021f80


	//   ....[3]....
        /*5998*/ 	.word	0x00022690


	//   ....[4]....
        /*599c*/ 	.word	0x000239d0


	//----- nvinfo : EIATTR_MAX_THREADS
	.align		4
.L_39:
        /*59a0*/ 	.byte	0x04, 0x05
        /*59a2*/ 	.short	(.L_41 - .L_40)
.L_40:
        /*59a4*/ 	.word	0x00000180
        /*59a8*/ 	.word	0x00000001
        /*59ac*/ 	.word	0x00000001


	//----- nvinfo : EIATTR_CRS_STACK_SIZE
	.align		4
.L_41:
        /*59b0*/ 	.byte	0x04, 0x1e
        /*59b2*/ 	.short	(.L_43 - .L_42)
.L_42:
        /*59b4*/ 	.word	0x00000000


	//----- nvinfo : EIATTR_CBANK_PARAM_SIZE
	.align		4
.L_43:
        /*59b8*/ 	.byte	0x03, 0x19
        /*59ba*/ 	.short	0x0470


	//----- nvinfo : EIATTR_PARAM_CBANK
	.align		4
        /*59bc*/ 	.byte	0x04, 0x0a
        /*59be*/ 	.short	(.L_45 - .L_44)
	.align		4
.L_44:
        /*59c0*/ 	.word	index@(.nv.constant0._ZN7cutlass13device_kernelINS_4gemm6kernel13GemmUniversalIN4cute5tupleIJiiiiEEENS1_10collective13CollectiveMmaINS1_34MainloopSm90TmaGmmaWarpSpecializedILi7ENS5_IJNS4_1CILi1EEESB_SB_EEENS1_35KernelTmaWarpSpecializedCooperativeEEENS5_IJNSA_ILi256EEESF_NSA_ILi128EEEEEENS_10bfloat16_tENS5_IJlSB_lEEESI_SJ_NS4_8TiledMMAINS4_8MMA_AtomIJNS4_4SM904GMMA28MMA_64x256x16_F32BF16BF16_SSILNSN_5MajorE0ELSP_0ELNSN_7ScaleInE1ELSQ_1EEEEEENS4_6LayoutINS5_IJNSA_ILi2EEESB_SB_EEENS5_IJSB_NSA_ILi0EEESW_EEEEENS5_IJNS4_10UnderscoreESZ_SZ_EEEEENS4_13SM90_TMA_LOADENS4_14ComposedLayoutINS4_7SwizzleILi3ELi4ELi3EEENS4_18smem_ptr_flag_bitsILi16EEENST_INS5_IJNSA_ILi8EEENSA_ILi64EEEEEENS5_IJS19_SB_EEEEEEEvNS4_8identityES12_S1D_vS1E_EENS_8epilogue10collective6detail29Sm90TmaWarpSpecializedAdapterINS1H_15DefaultEpilogueISI_SJ_SJ_NS1G_6thread17LinearCombinationISI_Li1EffLNS1L_9ScaleType4KindE0ELNS_15FloatRoundStyleE2ESI_EENS1_15EpilogueDefaultEEEEEvvEEEEvNT_6ParamsE)
        /*59c4*/ 	.short	0x0210
        /*59c6*/ 	.short	0x0470


	//----- nvinfo : EIATTR_SW_WAR
	.align		4
.L_45:
        /*59c8*/ 	.byte	0x04, 0x36
        /*59ca*/ 	.short	(.L_47 - .L_46)
.L_46:
        /*59cc*/ 	.word	0x00000008
.L_47:


//--------------------- .nv.callgraph             --------------------------
	.section	.nv.callgraph,"",@"SHT_CUDA_CALLGRAPH"
	.align	4
	.sectionentsize	8
	.align		4
        /*0000*/ 	.word	0x00000000
	.align		4
        /*0004*/ 	.word	0xffffffff
	.align		4
        /*0008*/ 	.word	index@(_ZN7cutlass13device_kernelINS_4gemm6kernel13GemmUniversalIN4cute5tupleIJiiiiEEENS1_10collective13CollectiveMmaINS1_34MainloopSm90TmaGmmaWarpSpecializedILi7ENS5_IJNS4_1CILi1EEESB_SB_EEENS1_35KernelTmaWarpSpecializedCooperativeEEENS5_IJNSA_ILi256EEESF_NSA_ILi128EEEEEENS_10bfloat16_tENS5_IJlSB_lEEESI_SJ_NS4_8TiledMMAINS4_8MMA_AtomIJNS4_4SM904GMMA28MMA_64x256x16_F32BF16BF16_SSILNSN_5MajorE0ELSP_0ELNSN_7ScaleInE1ELSQ_1EEEEEENS4_6LayoutINS5_IJNSA_ILi2EEESB_SB_EEENS5_IJSB_NSA_ILi0EEESW_EEEEENS5_IJNS4_10UnderscoreESZ_SZ_EEEEENS4_13SM90_TMA_LOADENS4_14ComposedLayoutINS4_7SwizzleILi3ELi4ELi3EEENS4_18smem_ptr_flag_bitsILi16EEENST_INS5_IJNSA_ILi8EEENSA_ILi64EEEEEENS5_IJS19_SB_EEEEEEEvNS4_8identityES12_S1D_vS1E_EENS_8epilogue10collective6detail29Sm90TmaWarpSpecializedAdapterINS1H_15DefaultEpilogueISI_SJ_SJ_NS1G_6thread17LinearCombinationISI_Li1EffLNS1L_9ScaleType4KindE0ELNS_15FloatRoundStyleE2ESI_EENS1_15EpilogueDefaultEEEEEvvEEEEvNT_6ParamsE)
	.align		4
        /*000c*/ 	.word	index@(__assertfail)
	.align		4
        /*0010*/ 	.word	0x00000000
	.align		4
        /*0014*/ 	.word	0xfffffffe
	.align		4
        /*0018*/ 	.word	0x00000000
	.align		4
        /*001c*/ 	.word	0xfffffffd
	.align		4
        /*0020*/ 	.word	0x00000000
	.align		4
        /*0024*/ 	.word	0xfffffffc


//--------------------- .nv.constant4             --------------------------
	.section	.nv.constant4,"a",@progbits
	.align	8
	.align		8
.nv.constant4:
        /*0000*/ 	.dword	__assertfail
	.align		8
        /*0008*/ 	.dword	__unnamed_1
	.align		8
        /*0010*/ 	.dword	_ZN40_INTERNAL_d96e00e9_4_k_cu_1d626a40_239554cuda3std3__45__cpo5beginE
	.align		8
        /*0018*/ 	.dword	_ZN40_INTERNAL_d96e00e9_4_k_cu_1d626a40_239554cuda3std3__45__cpo3endE
	.align		8
        /*0020*/ 	.dword	_ZN40_INTERNAL_d96e00e9_4_k_cu_1d626a40_239554cuda3std3__45__cpo6cbeginE
	.align		8
        /*0028*/ 	.dword	_ZN40_INTERNAL_d96e00e9_4_k_cu_1d626a40_239554cuda3std3__45__cpo4cendE
	.align		8
        /*0030*/ 	.dword	_ZN40_INTERNAL_d96e00e9_4_k_cu_1d626a40_239554cuda3std3__442_GLOBAL__N__d96e00e9_4_k_cu_1d626a40_239556ignoreE
	.align		8
        /*0038*/ 	.dword	_ZN40_INTERNAL_d96e00e9_4_k_cu_1d626a40_239554cuda3std3__419piecewise_constructE
	.align		8
        /*0040*/ 	.dword	_ZN40_INTERNAL_d96e00e9_4_k_cu_1d626a40_239554cuda3std3__48in_placeE
	.align		8
        /*0048*/ 	.dword	_ZN40_INTERNAL_d96e00e9_4_k_cu_1d626a40_239554cuda3std6ranges3__45__cpo4swapE
	.align		8
        /*0050*/ 	.dword	_ZN40_INTERNAL_d96e00e9_4_k_cu_1d626a40_239554cuda3std6ranges3__45__cpo9iter_moveE
	.align		8
        /*0058*/ 	.dword	_ZN40_INTERNAL_d96e00e9_4_k_cu_1d626a40_239554cute7productE
	.align		8
        /*0060*/ 	.dword	_ZN40_INTERNAL_d96e00e9_4_k_cu_1d626a40_239554cute1_E
	.align		8
        /*0068*/ 	.dword	$str$22
	.align		8
        /*0070*/ 	.dword	$str$23


//--------------------- .text._ZN7cutlass13device_kernelINS_4gemm6kernel13GemmUniversalIN4cute5tupleIJiiiiEEENS1_10collective13CollectiveMmaINS1_34MainloopSm90TmaGmmaWarpSpecializedILi7ENS5_IJNS4_1CILi1EEESB_SB_EEENS1_35KernelTmaWarpSpecializedCooperativeEEENS5_IJNSA_ILi256EEESF_NSA_ILi128EEEEEENS_10bfloat16_tENS5_IJlSB_lEEESI_SJ_NS4_8TiledMMAINS4_8MMA_AtomIJNS4_4SM904GMMA28MMA_64x256x16_F32BF16BF16_SSILNSN_5MajorE0ELSP_0ELNSN_7ScaleInE1ELSQ_1EEEEEENS4_6LayoutINS5_IJNSA_ILi2EEESB_SB_EEENS5_IJSB_NSA_ILi0EEESW_EEEEENS5_IJNS4_10UnderscoreESZ_SZ_EEEEENS4_13SM90_TMA_LOADENS4_14ComposedLayoutINS4_7SwizzleILi3ELi4ELi3EEENS4_18smem_ptr_flag_bitsILi16EEENST_INS5_IJNSA_ILi8EEENSA_ILi64EEEEEENS5_IJS19_SB_EEEEEEEvNS4_8identityES12_S1D_vS1E_EENS_8epilogue10collective6detail29Sm90TmaWarpSpecializedAdapterINS1H_15DefaultEpilogueISI_SJ_SJ_NS1G_6thread17LinearCombinationISI_Li1EffLNS1L_9ScaleType4KindE0ELNS_15FloatRoundStyleE2ESI_EENS1_15EpilogueDefaultEEEEEvvEEEEvNT_6ParamsE --------------------------
	.section	.text._ZN7cutlass13device_kernelINS_4gemm6kernel13GemmUniversalIN4cute5tupleIJiiiiEEENS1_10collective13CollectiveMmaINS1_34MainloopSm90TmaGmmaWarpSpecializedILi7ENS5_IJNS4_1CILi1EEESB_SB_EEENS1_35KernelTmaWarpSpecializedCooperativeEEENS5_IJNSA_ILi256EEESF_NSA_ILi128EEEEEENS_10bfloat16_tENS5_IJlSB_lEEESI_SJ_NS4_8TiledMMAINS4_8MMA_AtomIJNS4_4SM904GMMA28MMA_64x256x16_F32BF16BF16_SSILNSN_5MajorE0ELSP_0ELNSN_7ScaleInE1ELSQ_1EEEEEENS4_6LayoutINS5_IJNSA_ILi2EEESB_SB_EEENS5_IJSB_NSA_ILi0EEESW_EEEEENS5_IJNS4_10UnderscoreESZ_SZ_EEEEENS4_13SM90_TMA_LOADENS4_14ComposedLayoutINS4_7SwizzleILi3ELi4ELi3EEENS4_18smem_ptr_flag_bitsILi16EEENST_INS5_IJNSA_ILi8EEENSA_ILi64EEEEEENS5_IJS19_SB_EEEEEEEvNS4_8identityES12_S1D_vS1E_EENS_8epilogue10collective6detail29Sm90TmaWarpSpecializedAdapterINS1H_15DefaultEpilogueISI_SJ_SJ_NS1G_6thread17LinearCombinationISI_Li1EffLNS1L_9ScaleType4KindE0ELNS_15FloatRoundStyleE2ESI_EENS1_15EpilogueDefaultEEEEEvvEEEEvNT_6ParamsE,"ax",@progbits
	.align	128
.text._ZN7cutlass13device_kernelINS_4gemm6kernel13GemmUniversalIN4cute5tupleIJiiiiEEENS1_10collective13CollectiveMmaINS1_34MainloopSm90TmaGmmaWarpSpecializedILi7ENS5_IJNS4_1CILi1EEESB_SB_EEENS1_35KernelTmaWarpSpecializedCooperativeEEENS5_IJNSA_ILi256EEESF_NSA_ILi128EEEEEENS_10bfloat16_tENS5_IJlSB_lEEESI_SJ_NS4_8TiledMMAINS4_8MMA_AtomIJNS4_4SM904GMMA28MMA_64x256x16_F32BF16BF16_SSILNSN_5MajorE0ELSP_0ELNSN_7ScaleInE1ELSQ_1EEEEEENS4_6LayoutINS5_IJNSA_ILi2EEESB_SB_EEENS5_IJSB_NSA_ILi0EEESW_EEEEENS5_IJNS4_10UnderscoreESZ_SZ_EEEEENS4_13SM90_TMA_LOADENS4_14ComposedLayoutINS4_7SwizzleILi3ELi4ELi3EEENS4_18smem_ptr_flag_bitsILi16EEENST_INS5_IJNSA_ILi8EEENSA_ILi64EEEEEENS5_IJS19_SB_EEEEEEEvNS4_8identityES12_S1D_vS1E_EENS_8epilogue10collective6detail29Sm90TmaWarpSpecializedAdapterINS1H_15DefaultEpilogueISI_SJ_SJ_NS1G_6thread17LinearCombinationISI_Li1EffLNS1L_9ScaleType4KindE0ELNS_15FloatRoundStyleE2ESI_EENS1_15EpilogueDefaultEEEEEvvEEEEvNT_6ParamsE:
        .type           _ZN7cutlass13device_kernelINS_4gemm6kernel13GemmUniversalIN4cute5tupleIJiiiiEEENS1_10collective13CollectiveMmaINS1_34MainloopSm90TmaGmmaWarpSpecializedILi7ENS5_IJNS4_1CILi1EEESB_SB_EEENS1_35KernelTmaWarpSpecializedCooperativeEEENS5_IJNSA_ILi256EEESF_NSA_ILi128EEEEEENS_10bfloat16_tENS5_IJlSB_lEEESI_SJ_NS4_8TiledMMAINS4_8MMA_AtomIJNS4_4SM904GMMA28MMA_64x256x16_F32BF16BF16_SSILNSN_5MajorE0ELSP_0ELNSN_7ScaleInE1ELSQ_1EEEEEENS4_6LayoutINS5_IJNSA_ILi2EEESB_SB_EEENS5_IJSB_NSA_ILi0EEESW_EEEEENS5_IJNS4_10UnderscoreESZ_SZ_EEEEENS4_13SM90_TMA_LOADENS4_14ComposedLayoutINS4_7SwizzleILi3ELi4ELi3EEENS4_18smem_ptr_flag_bitsILi16EEENST_INS5_IJNSA_ILi8EEENSA_ILi64EEEEEENS5_IJS19_SB_EEEEEEEvNS4_8identityES12_S1D_vS1E_EENS_8epilogue10collective6detail29Sm90TmaWarpSpecializedAdapterINS1H_15DefaultEpilogueISI_SJ_SJ_NS1G_6thread17LinearCombinationISI_Li1EffLNS1L_9ScaleType4KindE0ELNS_15FloatRoundStyleE2ESI_EENS1_15EpilogueDefaultEEEEEvvEEEEvNT_6ParamsE,@function
        .size           _ZN7cutlass13device_kernelINS_4gemm6kernel13GemmUniversalIN4cute5tupleIJiiiiEEENS1_10collective13CollectiveMmaINS1_34MainloopSm90TmaGmmaWarpSpecializedILi7ENS5_IJNS4_1CILi1EEESB_SB_EEENS1_35KernelTmaWarpSpecializedCooperativeEEENS5_IJNSA_ILi256EEESF_NSA_ILi128EEEEEENS_10bfloat16_tENS5_IJlSB_lEEESI_SJ_NS4_8TiledMMAINS4_8MMA_AtomIJNS4_4SM904GMMA28MMA_64x256x16_F32BF16BF16_SSILNSN_5MajorE0ELSP_0ELNSN_7ScaleInE1ELSQ_1EEEEEENS4_6LayoutINS5_IJNSA_ILi2EEESB_SB_EEENS5_IJSB_NSA_ILi0EEESW_EEEEENS5_IJNS4_10UnderscoreESZ_SZ_EEEEENS4_13SM90_TMA_LOADENS4_14ComposedLayoutINS4_7SwizzleILi3ELi4ELi3EEENS4_18smem_ptr_flag_bitsILi16EEENST_INS5_IJNSA_ILi8EEENSA_ILi64EEEEEENS5_IJS19_SB_EEEEEEEvNS4_8identityES12_S1D_vS1E_EENS_8epilogue10collective6detail29Sm90TmaWarpSpecializedAdapterINS1H_15DefaultEpilogueISI_SJ_SJ_NS1G_6thread17LinearCombinationISI_Li1EffLNS1L_9ScaleType4KindE0ELNS_15FloatRoundStyleE2ESI_EENS1_15EpilogueDefaultEEEEEvvEEEEvNT_6ParamsE,(.L_x_582 - _ZN7cutlass13device_kernelINS_4gemm6kernel13GemmUniversalIN4cute5tupleIJiiiiEEENS1_10collective13CollectiveMmaINS1_34MainloopSm90TmaGmmaWarpSpecializedILi7ENS5_IJNS4_1CILi1EEESB_SB_EEENS1_35KernelTmaWarpSpecializedCooperativeEEENS5_IJNSA_ILi256EEESF_NSA_ILi128EEEEEENS_10bfloat16_tENS5_IJlSB_lEEESI_SJ_NS4_8TiledMMAINS4_8MMA_AtomIJNS4_4SM904GMMA28MMA_64x256x16_F32BF16BF16_SSILNSN_5MajorE0ELSP_0ELNSN_7ScaleInE1ELSQ_1EEEEEENS4_6LayoutINS5_IJNSA_ILi2EEESB_SB_EEENS5_IJSB_NSA_ILi0EEESW_EEEEENS5_IJNS4_10UnderscoreESZ_SZ_EEEEENS4_13SM90_TMA_LOADENS4_14ComposedLayoutINS4_7SwizzleILi3ELi4ELi3EEENS4_18smem_ptr_flag_bitsILi16EEENST_INS5_IJNSA_ILi8EEENSA_ILi64EEEEEENS5_IJS19_SB_EEEEEEEvNS4_8identityES12_S1D_vS1E_EENS_8epilogue10collective6detail29Sm90TmaWarpSpecializedAdapterINS1H_15DefaultEpilogueISI_SJ_SJ_NS1G_6thread17LinearCombinationISI_Li1EffLNS1L_9ScaleType4KindE0ELNS_15FloatRoundStyleE2ESI_EENS1_15EpilogueDefaultEEEEEvvEEEEvNT_6ParamsE)
        .other          _ZN7cutlass13device_kernelINS_4gemm6kernel13GemmUniversalIN4cute5tupleIJiiiiEEENS1_10collective13CollectiveMmaINS1_34MainloopSm90TmaGmmaWarpSpecializedILi7ENS5_IJNS4_1CILi1EEESB_SB_EEENS1_35KernelTmaWarpSpecializedCooperativeEEENS5_IJNSA_ILi256EEESF_NSA_ILi128EEEEEENS_10bfloat16_tENS5_IJlSB_lEEESI_SJ_NS4_8TiledMMAINS4_8MMA_AtomIJNS4_4SM904GMMA28MMA_64x256x16_F32BF16BF16_SSILNSN_5MajorE0ELSP_0ELNSN_7ScaleInE1ELSQ_1EEEEEENS4_6LayoutINS5_IJNSA_ILi2EEESB_SB_EEENS5_IJSB_NSA_ILi0EEESW_EEEEENS5_IJNS4_10UnderscoreESZ_SZ_EEEEENS4_13SM90_TMA_LOADENS4_14ComposedLayoutINS4_7SwizzleILi3ELi4ELi3EEENS4_18smem_ptr_flag_bitsILi16EEENST_INS5_IJNSA_ILi8EEENSA_ILi64EEEEEENS5_IJS19_SB_EEEEEEEvNS4_8identityES12_S1D_vS1E_EENS_8epilogue10collective6detail29Sm90TmaWarpSpecializedAdapterINS1H_15DefaultEpilogueISI_SJ_SJ_NS1G_6thread17LinearCombinationISI_Li1EffLNS1L_9ScaleType4KindE0ELNS_15FloatRoundStyleE2ESI_EENS1_15EpilogueDefaultEEEEEvvEEEEvNT_6ParamsE,@"STO_CUDA_ENTRY STV_DEFAULT"
_ZN7cutlass13device_kernelINS_4gemm6kernel13GemmUniversalIN4cute5tupleIJiiiiEEENS1_10collective13CollectiveMmaINS1_34MainloopSm90TmaGmmaWarpSpecializedILi7ENS5_IJNS4_1CILi1EEESB_SB_EEENS1_35KernelTmaWarpSpecializedCooperativeEEENS5_IJNSA_ILi256EEESF_NSA_ILi128EEEEEENS_10bfloat16_tENS5_IJlSB_lEEESI_SJ_NS4_8TiledMMAINS4_8MMA_AtomIJNS4_4SM904GMMA28MMA_64x256x16_F32BF16BF16_SSILNSN_5MajorE0ELSP_0ELNSN_7ScaleInE1ELSQ_1EEEEEENS4_6LayoutINS5_IJNSA_ILi2EEESB_SB_EEENS5_IJSB_NSA_ILi0EEESW_EEEEENS5_IJNS4_10UnderscoreESZ_SZ_EEEEENS4_13SM90_TMA_LOADENS4_14ComposedLayoutINS4_7SwizzleILi3ELi4ELi3EEENS4_18smem_ptr_flag_bitsILi16EEENST_INS5_IJNSA_ILi8EEENSA_ILi64EEEEEENS5_IJS19_SB_EEEEEEEvNS4_8identityES12_S1D_vS1E_EENS_8epilogue10collective6detail29Sm90TmaWarpSpecializedAdapterINS1H_15DefaultEpilogueISI_SJ_SJ_NS1G_6thread17LinearCombinationISI_Li1EffLNS1L_9ScaleType4KindE0ELNS_15FloatRoundStyleE2ESI_EENS1_15EpilogueDefaultEEEEEvvEEEEvNT_6ParamsE:
[----:B------:R-:W0:Y:S02]  /*0000*/  LDC R1, c[0x0][0x28] ;  /* 0x00000a00ff017b82 */ /* 0x000e240000000800 */
[----:B0-----:R-:W-:Y:S01]  /*0010*/  VIADD R1, R1, 0xfffff310 ;  /* 0xfffff31001017836 */ /* 0x001fe20000000000 */
[----:B------:R-:W0:Y:S01]  /*0020*/  S2R R2, SR_TID.X ;  /* 0x0000000000027919 */ /* 0x000e220000002100 */
[----:B------:R-:W-:Y:S01]  /*0030*/  ELECT P0, URZ, PT ;  /* 0x00000000003f782f */ /* 0x000fe20003800000 */
[----:B------:R-:W-:Y:S01]  /*0040*/  BSSY B0, `(.L_x_0) ;  /* 0x0000015000007945 */ /* 0x000fe20003800000 */
[--C-:B0-----:R-:W-:Y:S02]  /*0050*/  SHF.R.U32.HI R0, RZ, 0x5, R2.reuse ;  /* 0x00000005ff007819 */ /* 0x101fe40000011602 */
[----:B------:R-:W-:-:S03]  /*0060*/  SHF.R.U32.HI R160, RZ, 0x7, R2 ;  /* 0x00000007ffa07819 */ /* 0x000fc60000011602 */
[----:B------:R-:W0:Y:S04]  /*0070*/  SHFL.IDX PT, R3, R0, RZ, 0x1f ;  /* 0x00001fff00037589 */ /* 0x000e2800000e0000 */
[----:B------:R-:W1:Y:S01]  /*0080*/  SHFL.IDX PT, R2, R160, RZ, 0x1f ;  /* 0x00001fffa0027589 */ /* 0x000e6200000e0000 */
[----:B0-----:R-:W-:Y:S02]  /*0090*/  R2UR UR10, R3 ;  /* 0x00000000030a72ca */ /* 0x001fe400000e0000 */
[----:B-1----:R-:W-:-:S11]  /*00a0*/  R2UR UR5, R2 ;  /* 0x00000000020572ca */ /* 0x002fd600000e0000 */
[----:B------:R-:W-:Y:S02]  /*00b0*/  USHF.R.S32.HI UR4, URZ, 0x1f, UR10 ;  /* 0x0000001f3f047899 */ /* 0x000fe4000801140a */
[----:B------:R-:W-:Y:S02]  /*00c0*/  ISETP.NE.OR P0, PT, RZ, UR10, !P0 ;  /* 0x0000000aff007c0c */ /* 0x000fe4000c705670 */
[----:B------:R-:W-:-:S04]  /*00d0*/  ULEA.HI UR4, UR4, UR10, URZ, 0x2 ;  /* 0x0000000a04047291 */ /* 0x000fc8000f8f103f */
[----:B------:R-:W-:-:S04]  /*00e0*/  ULOP3.LUT UR4, UR4, 0xfffffffc, URZ, 0xc0, !UPT ;  /* 0xfffffffc04047892 */ /* 0x000fc8000f8ec03f */
[----:B------:R-:W-:-:S03]  /*00f0*/  UIADD3 UR10, UR10, -UR4, URZ ;  /* 0x800000040a0a7290 */ /* 0x000fc6000fffe03f */
[----:B------:R-:W-:Y:S09]  /*0100*/  @P0 BRA `(.L_x_1) ;  /* 0x0000000000200947 */ /* 0x000ff20003800000 */
[----:B------:R-:W-:Y:S02]  /*0110*/  ULDC.64 UR6, c[0x0][0x198] ;  /* 0x0000660000067ab9 */ /* 0x000fe40000000a00 */
[----:B------:R-:W-:Y:S02]  /*0120*/  UIADD3 UR8, UP0, UR6, 0xf0, URZ ;  /* 0x000000f006087890 */ /* 0x000fe4000ff1e03f */
[----:B------:R-:W-:Y:S02]  /*0130*/  UIADD3 UR6, UP1, UR6, 0x1f0, URZ ;  /* 0x000001f006067890 */ /* 0x000fe4000ff3e03f */
[----:B------:R-:W-:Y:S02]  /*0140*/  UIADD3.X UR9, URZ, UR7, URZ, UP0, !UPT ;  /* 0x000000073f097290 */ /* 0x000fe400087fe43f */
[----:B------:R-:W-:-:S07]  /*0150*/  UIADD3.X UR7, URZ, UR7, URZ, UP1, !UPT ;  /* 0x000000073f077290 */ /* 0x000fce0008ffe43f */
[----:B------:R0:W-:Y:S02]  /*0160*/  UTMACCTL.PF [UR8] ;  /* 0x00000000080079b9 */ /* 0x0001e40008040000 */
[----:B------:R0:W-:Y:S02]  /*0170*/  UTMACCTL.PF [UR6] ;  /* 0x00000000060079b9 */ /* 0x0001e40008040000 */
[----:B0-----:R-:W-:Y:S01]  /*0180*/  NOP ;  /* 0x0000000000007918 */ /* 0x001fe20000000000 */
.L_x_1:
[----:B------:R-:W-:Y:S05]  /*0190*/  BSYNC B0 ;  /* 0x0000000000007941 */ /* 0x000fea0003800000 */
.L_x_0:
[----:B------:R-:W0:Y:S01]  /*01a0*/  SHFL.IDX PT, R2, R0, RZ, 0x1f ;  /* 0x00001fff00027589 */ /* 0x000e2200000e0000 */
[----:B------:R-:W-:Y:S01]  /*01b0*/  UISETP.NE.AND UP0, UPT, UR10, 0x3, UPT ;  /* 0x000000030a00788c */ /* 0x000fe2000bf05270 */
[----:B------:R-:W-:Y:S01]  /*01c0*/  ISETP.NE.AND P1, PT, RZ, UR5, PT ;  /* 0x00000005ff007c0c */ /* 0x000fe2000bf25270 */
[----:B------:R-:W-:Y:S02]  /*01d0*/  UIADD3 UR18, UR5, -0x1, URZ ;  /* 0xffffffff05127890 */ /* 0x000fe4000fffe03f */
[----:B------:R-:W-:Y:S02]  /*01e0*/  UISETP.EQ.OR UP0, UPT, UR10, URZ, !UP0 ;  /* 0x0000003f0a00728c */ /* 0x000fe4000c702670 */
[----:B------:R-:W-:Y:S02]  /*01f0*/  UISETP.GE.U32.AND UP1, UPT, UR18, 0x2, UPT ;  /* 0x000000021200788c */ /* 0x000fe4000bf26070 */
[----:B------:R-:W-:-:S04]  /*0200*/  UISETP.EQ.AND UP0, UPT, UR5, URZ, UP0 ;  /* 0x0000003f0500728c */ /* 0x000fc80008702270 */
[----:B------:R-:W-:-:S04]  /*0210*/  USEL UR38, URZ, 0x1, !UP0 ;  /* 0x000000013f267887 */ /* 0x000fc8000c000000 */
[----:B------:R-:W-:Y:S01]  /*0220*/  USEL UR38, UR38, 0x2, UP1 ;  /* 0x0000000226267887 */ /* 0x000fe20008800000 */
[----:B0-----:R-:W-:-:S13]  /*0230*/  ISETP.NE.AND P0, PT, R2, RZ, PT ;  /* 0x000000ff0200720c */ /* 0x001fda0003f05270 */
[----:B------:R-:W-:Y:S05]  /*0240*/  @P0 BRA `(.L_x_2) ;  /* 0x0000000000700947 */ /* 0x000fea0003800000 */
[----:B------:R-:W0:Y:S01]  /*0250*/  S2UR UR8, SR_CgaCtaId ;  /* 0x00000000000879c3 */ /* 0x000e220000008800 */
[----:B------:R-:W-:Y:S01]  /*0260*/  UMOV UR4, 0x400 ;  /* 0x0000040000047882 */ /* 0x000fe20000000000 */
[----:B------:R-:W-:Y:S01]  /*0270*/  UMOV UR5, 0x1 ;  /* 0x0000000100057882 */ /* 0x000fe20000000000 */
[----:B------:R-:W-:Y:S01]  /*0280*/  UMOV UR6, 0x100 ;  /* 0x0000010000067882 */ /* 0x000fe20000000000 */
[----:B------:R-:W-:Y:S01]  /*0290*/  ELECT P0, URZ, PT ;  /* 0x00000000003f782f */ /* 0x000fe20003800000 */
[----:B------:R-:W-:-:S04]  /*02a0*/  UIADD3 UR6, -UR6, 0x100000, URZ ;  /* 0x0010000006067890 */ /* 0x000fc8000fffe13f */
[----:B------:R-:W-:Y:S02]  /*02b0*/  USHF.L.U32 UR7, UR6, 0xb, URZ ;  /* 0x0000000b06077899 */ /* 0x000fe4000800063f */
[----:B------:R-:W-:Y:S02]  /*02c0*/  USHF.L.U32 UR6, UR6, 0x1, URZ ;  /* 0x0000000106067899 */ /* 0x000fe4000800063f */
[----:B0-----:R-:W-:Y:S02]  /*02d0*/  ULEA UR8, UR8, UR4, 0x18 ;  /* 0x0000000408087291 */ /* 0x001fe4000f8ec03f */
[----:B------:R-:W-:-:S04]  /*02e0*/  UIADD3 UR4, -UR5, 0x100000, URZ ;  /* 0x0010000005047890 */ /* 0x000fc8000fffe13f */
[----:B------:R-:W-:Y:S02]  /*02f0*/  USHF.L.U32 UR5, UR4, 0xb, URZ ;  /* 0x0000000b04057899 */ /* 0x000fe4000800063f */
[----:B------:R-:W-:Y:S01]  /*0300*/  USHF.L.U32 UR4, UR4, 0x1, URZ ;  /* 0x0000000104047899 */ /* 0x000fe2000800063f */
[----:B------:R-:W0:Y:S11]  /*0310*/  FENCE.VIEW.ASYNC.S ;  /* 0x00000000000073c6 */ /* 0x000e360000000000 */
[----:B0-----:R0:W1:Y:S01]  /*0320*/  SYNCS.EXCH.64 URZ, [UR8], UR4 ;  /* 0x00000004083f75b2 */ /* 0x0010620008000100 */
[----:B------:R0:W2:Y:S01]  /*0330*/  SYNCS.EXCH.64 URZ, [UR8+0x38], UR6 ;  /* 0x00003806083f75b2 */ /* 0x0000a20008000100 */
[----:B------:R0:W3:Y:S01]  /*0340*/  SYNCS.EXCH.64 URZ, [UR8+0x8], UR4 ;  /* 0x00000804083f75b2 */ /* 0x0000e20008000100 */
[----:B------:R0:W4:Y:S01]  /*0350*/  SYNCS.EXCH.64 URZ, [UR8+0x40], UR6 ;  /* 0x00004006083f75b2 */ /* 0x0001220008000100 */
[----:B------:R0:W0:Y:S01]  /*0360*/  SYNCS.EXCH.64 URZ, [UR8+0x10], UR4 ;  /* 0x00001004083f75b2 */ /* 0x0000220008000100 */
        /* <DEDUP_REMOVED lines=9> */
[----:B------:R-:W-:Y:S01]  /*0400*/  NOP ;  /* 0x0000000000007918 */ /* 0x000fe20000000000 */
.L_x_2:
[----:B------:R-:W5:Y:S01]  /*0410*/  SHFL.IDX PT, R0, R0, RZ, 0x1f ;  /* 0x00001fff00007589 */ /* 0x000f6200000e0000 */
[----:B------:R-:W-:Y:S01]  /*0420*/  ELECT P0, URZ, PT ;  /* 0x00000000003f782f */ /* 0x000fe20003800000 */
[----:B------:R-:W1:Y:S01]  /*0430*/  S2UR UR17, SR_CTAID.Y ;  /* 0x00000000001179c3 */ /* 0x000e620000002600 */
[----:B0-----:R-:W-:Y:S01]  /*0440*/  ULDC UR5, c[0x0][0x65c] ;  /* 0x0001970000057ab9 */ /* 0x001fe20000000800 */
[----:B------:R-:W-:Y:S01]  /*0450*/  UMOV UR12, 0x20 ;  /* 0x00000020000c7882 */ /* 0x000fe20000000000 */
[----:B------:R-:W-:Y:S01]  /*0460*/  UISETP.NE.AND UP2, UPT, UR5, 0x1, UPT ;  /* 0x000000010500788c */ /* 0x000fe2000bf45270 */
[----:B------:R-:W-:Y:S01]  /*0470*/  NOP ;  /* 0x0000000000007918 */ /* 0x000fe20000000000 */
[----:B------:R-:W-:Y:S02]  /*0480*/  NOP ;  /* 0x0000000000007918 */ /* 0x000fe40000000000 */
[----:B------:R-:W-:Y:S01]  /*0490*/  UP2UR UR39, UPR, URZ, 0x4 ;  /* 0x000000043f277883 */ /* 0x000fe20008000000 */
[----:B------:R-:W0:Y:S01]  /*04a0*/  S2UR UR4, SR_CTAID.X ;  /* 0x00000000000479c3 */ /* 0x000e220000002500 */
[----:B------:R-:W-:-:S02]  /*04b0*/  PLOP3.LUT P2, PT, PT, PT, UP2, 0x80, 0x0 ;  /* 0x000000000000781c */ /* 0x000fc40003f4f028 */
[----:B------:R-:W-:Y:S02]  /*04c0*/  PLOP3.LUT P4, PT, PT, PT, UP2, 0x80, 0x0 ;  /* 0x000000000000781c */ /* 0x000fe40003f8f028 */
[----:B------:R-:W-:Y:S01]  /*04d0*/  PLOP3.LUT P3, PT, PT, PT, UP2, 0x80, 0x0 ;  /* 0x000000000000781c */ /* 0x000fe20003f6f028 */
[----:B------:R-:W-:Y:S01]  /*04e0*/  @UP2 ULDC UR14, c[0x0][0x10] ;  /* 0x00000400000e2ab9 */ /* 0x000fe20000000800 */
[----:B------:R-:W-:Y:S01]  /*04f0*/  @UP2 UMOV UR9, URZ ;  /* 0x0000003f00092c82 */ /* 0x000fe20008000000 */
[----:B------:R-:W-:Y:S01]  /*0500*/  @!UP2 ULDC UR11, c[0x0][0xc] ;  /* 0x00000300000baab9 */ /* 0x000fe20000000800 */
[----:B-----5:R-:W-:Y:S01]  /*0510*/  ISETP.NE.OR P0, PT, R0, RZ, !P0 ;  /* 0x000000ff0000720c */ /* 0x020fe20004705670 */
[----:B-1----:R-:W-:Y:S02]  /*0520*/  @UP2 UMOV UR7, UR17 ;  /* 0x0000001100072c82 */ /* 0x002fe40008000000 */
[----:B------:R-:W-:Y:S01]  /*0530*/  @UP2 UMOV UR8, UR7 ;  /* 0x0000000700082c82 */ /* 0x000fe20008000000 */
[----:B------:R-:W-:Y:S01]  /*0540*/  @!UP2 UMOV UR7, UR17 ;  /* 0x000000110007ac82 */ /* 0x000fe20008000000 */
[----:B0-----:R-:W-:-:S08]  /*0550*/  @UP2 UIMAD.WIDE.U32 UR14, UR4, UR14, UR8 ;  /* 0x0000000e040e22a5 */ /* 0x001fd0000f8e0008 */
[----:B------:R-:W-:Y:S01]  /*0560*/  VOTEU.ALL UP0, P0 ;  /* 0x00000000003f7886 */ /* 0x000fe20000000000 */
[----:B------:R-:W-:Y:S01]  /*0570*/  VOTEU.ALL UP1, P0 ;  /* 0x00000000003f7886 */ /* 0x000fe20000020000 */
[----:B------:R-:W-:-:S03]  /*0580*/  IMAD.U32 R2, RZ, RZ, UR14 ;  /* 0x0000000eff027e24 */ /* 0x000fc6000f8e00ff */
[----:B------:R-:W0:Y:S01]  /*0590*/  @!UP0 S2UR UR6, SR_CgaCtaId ;  /* 0x00000000000689c3 */ /* 0x000e220000008800 */
[----:B------:R-:W-:Y:S01]  /*05a0*/  @!UP0 UMOV UR5, 0x400 ;  /* 0x0000040000058882 */ /* 0x000fe20000000000 */
[----:B------:R-:W-:-:S04]  /*05b0*/  @!UP0 UIADD3 UR12, -UR12, 0x100000, URZ ;  /* 0x001000000c0c8890 */ /* 0x000fc8000fffe13f */
[----:B------:R-:W-:Y:S02]  /*05c0*/  @!UP0 USHF.L.U32 UR13, UR12, 0xb, URZ ;  /* 0x0000000b0c0d8899 */ /* 0x000fe4000800063f */
[----:B------:R-:W-:Y:S01]  /*05d0*/  @!UP0 USHF.L.U32 UR12, UR12, 0x1, URZ ;  /* 0x000000010c0c8899 */ /* 0x000fe2000800063f */
[----:B------:R-:W-:Y:S01]  /*05e0*/  IMAD.U32 R3, RZ, RZ, UR15 ;  /* 0x0000000fff037e24 */ /* 0x000fe2000f8e00ff */
[----:B0-----:R-:W-:Y:S01]  /*05f0*/  @!UP0 ULEA UR16, UR6, UR5, 0x18 ;  /* 0x0000000506108291 */ /* 0x001fe2000f8ec03f */
[----:B------:R-:W-:Y:S01]  /*0600*/  VOTEU.ALL UP0, P0 ;  /* 0x00000000003f7886 */ /* 0x000fe20000000000 */
[----:B------:R-:W-:Y:S01]  /*0610*/  PLOP3.LUT P0, PT, PT, PT, UP2, 0x80, 0x0 ;  /* 0x000000000000781c */ /* 0x000fe20003f0f028 */
[----:B------:R-:W-:Y:S01]  /*0620*/  UMOV UR5, URZ ;  /* 0x0000003f00057c82 */ /* 0x000fe20008000000 */
[----:B------:R-:W-:Y:S01]  /*0630*/  @UP2 UMOV UR6, URZ ;  /* 0x0000003f00062c82 */ /* 0x000fe20008000000 */
[----:B------:R-:W-:Y:S02]  /*0640*/  @!UP2 UIMAD.WIDE.U32 UR8, UR11, UR7, UR4 ;  /* 0x000000070b08a2a5 */ /* 0x000fe4000f8e0004 */
[----:B------:R-:W-:-:S04]  /*0650*/  @UP2 UIADD3 UR6, UR15, UR6, URZ ;  /* 0x000000060f062290 */ /* 0x000fc8000fffe03f */
[----:B------:R-:W-:Y:S01]  /*0660*/  IMAD.U32 R5, RZ, RZ, UR9 ;  /* 0x00000009ff057e24 */ /* 0x000fe2000f8e00ff */
[----:B------:R-:W0:Y:S02]  /*0670*/  FENCE.VIEW.ASYNC.S ;  /* 0x00000000000073c6 */ /* 0x000e240000000000 */
[----:B0-----:R0:W2:Y:S01]  /*0680*/  @!UP0 SYNCS.EXCH.64 URZ, [UR16+0x80], UR12 ;  /* 0x0000800c103f85b2 */ /* 0x0010a20008000100 */
[----:B------:R-:W-:Y:S01]  /*0690*/  @P2 IMAD.U32 R6, RZ, RZ, UR6 ;  /* 0x00000006ff062e24 */ /* 0x000fe2000f8e00ff */
[----:B------:R-:W-:Y:S01]  /*06a0*/  MOV R4, UR8 ;  /* 0x0000000800047c02 */ /* 0x000fe20008000f00 */
[----:B------:R-:W-:Y:S01]  /*06b0*/  @!P4 IMAD.MOV.U32 R6, RZ, RZ, R5 ;  /* 0x000000ffff06c224 */ /* 0x000fe200078e0005 */
[----:B------:R-:W-:Y:S01]  /*06c0*/  @P0 MOV R7, R2 ;  /* 0x0000000200070202 */ /* 0x000fe20000000f00 */
[----:B------:R-:W-:Y:S02]  /*06d0*/  IMAD.U32 R2, RZ, RZ, UR8 ;  /* 0x00000008ff027e24 */ /* 0x000fe4000f8e00ff */
[----:B------:R-:W-:Y:S01]  /*06e0*/  IMAD.U32 R3, RZ, RZ, UR9 ;  /* 0x00000009ff037e24 */ /* 0x000fe2000f8e00ff */
[----:B------:R0:W-:Y:S01]  /*06f0*/  STL [R1+0x200], R6 ;  /* 0x0002000601007387 */ /* 0x0001e20000100800 */
[----:B------:R-:W-:-:S05]  /*0700*/  @!P3 IMAD.MOV.U32 R7, RZ, RZ, R2 ;  /* 0x000000ffff07b224 */ /* 0x000fca00078e0002 */
[----:B------:R0:W-:Y:S01]  /*0710*/  STL [R1+0x204], R7 ;  /* 0x0002040701007387 */ /* 0x0001e20000100800 */
[----:B------:R0:W2:Y:S01]  /*0720*/  @!UP1 SYNCS.EXCH.64 URZ, [UR16+0x88], UR12 ;  /* 0x0000880c103f95b2 */ /* 0x0000a20008000100 */
[----:B------:R-:W-:Y:S01]  /*0730*/  NOP ;  /* 0x0000000000007918 */ /* 0x000fe20000000000 */
[----:B--234-:R-:W-:Y:S06]  /*0740*/  BAR.SYNC.DEFER_BLOCKING 0x0 ;  /* 0x0000000000007b1d */ /* 0x01cfec0000010000 */
[----:B------:R-:W-:Y:S05]  /*0750*/  @!P1 BRA `(.L_x_3) ;  /* 0x00000218000c9947 */ /* 0x000fea0003800000 */
[----:B------:R-:W-:-:S06]  /*0760*/  UISETP.GT.U32.AND UP0, UPT, UR18, 0x1, UPT ;  /* 0x000000011200788c */ /* 0x000fcc000bf04070 */
[----:B------:R-:W-:-:S13]  /*0770*/  PLOP3.LUT P0, PT, PT, PT, UP0, 0x80, 0x0 ;  /* 0x000000000000781c */ /* 0x000fda0003f0f008 */
[----:B0-----:R-:W-:Y:S05]  /*0780*/  @P0 EXIT ;  /* 0x000000000000094d */ /* 0x001fea0003800000 */
[----:B------:R-:W-:Y:S01]  /*0790*/  ULDC.64 UR8, c[0x0][0x650] ;  /* 0x0001940000087ab9 */ /* 0x000fe20000000a00 */
[----:B------:R-:W-:Y:S01]  /*07a0*/  UMOV UR40, 0xffffffff ;  /* 0xffffffff00287882 */ /* 0x000fe20000000000 */
[----:B------:R-:W-:Y:S01]  /*07b0*/  ISETP.GE.U32.AND P0, PT, R7, UR8, PT ;  /* 0x0000000807007c0c */ /* 0x000fe2000bf06070 */
[----:B------:R-:W-:Y:S01]  /*07c0*/  UMOV UR41, 0xffffffff ;  /* 0xffffffff00297882 */ /* 0x000fe20000000000 */
[----:B------:R-:W-:Y:S01]  /*07d0*/  UMOV UR42, 0xffffffff ;  /* 0xffffffff002a7882 */ /* 0x000fe20000000000 */
[----:B------:R-:W-:Y:S02]  /*07e0*/  PRMT R0, RZ, 0x7610, R0 ;  /* 0x00007610ff007816 */ /* 0x000fe40000000000 */
[----:B------:R-:W-:-:S13]  /*07f0*/  ISETP.GE.U32.AND.EX P0, PT, R6, UR9, PT, P0 ;  /* 0x0000000906007c0c */ /* 0x000fda000bf06100 */
[----:B------:R-:W-:Y:S05]  /*0800*/  @P0 BRA `(.L_x_4) ;  /* 0x0000000400800947 */ /* 0x000fea0003800000 */
[----:B------:R-:W-:Y:S01]  /*0810*/  I2FP.F32.U32 R0, UR4 ;  /* 0x0000000400007c45 */ /* 0x000fe20008201000 */
[----:B------:R-:W-:Y:S01]  /*0820*/  ULDC.64 UR16, c[0x0][0x628] ;  /* 0x00018a0000107ab9 */ /* 0x000fe20000000a00 */
[----:B------:R-:W-:Y:S01]  /*0830*/  ULDC UR6, c[0x0][0x150] ;  /* 0x0000540000067ab9 */ /* 0x000fe20000000800 */
[----:B------:R-:W-:Y:S01]  /*0840*/  ISETP.NE.U32.AND P0, PT, RZ, UR16, PT ;  /* 0x00000010ff007c0c */ /* 0x000fe2000bf05070 */
[----:B------:R-:W-:Y:S01]  /*0850*/  ULDC UR15, c[0x0][0x630] ;  /* 0x00018c00000f7ab9 */ /* 0x000fe20000000800 */
[----:B------:R-:W-:Y:S01]  /*0860*/  FMUL R0, R0, UR6 ;  /* 0x0000000600007c20 */ /* 0x000fe20008400000 */
[----:B------:R-:W-:Y:S01]  /*0870*/  R2UR UR18, R7 ;  /* 0x00000000071272ca */ /* 0x000fe200000e0000 */
[----:B------:R-:W-:Y:S01]  /*0880*/  ULDC UR20, c[0x0][0x154] ;  /* 0x0000550000147ab9 */ /* 0x000fe20000000800 */
[----:B------:R-:W-:Y:S01]  /*0890*/  ISETP.NE.AND.EX P0, PT, RZ, UR17, PT, P0 ;  /* 0x00000011ff007c0c */ /* 0x000fe2000bf05300 */
[----:B------:R0:W1:Y:S01]  /*08a0*/  F2I.U32.TRUNC.NTZ R2, R0 ;  /* 0x0000000000027305 */ /* 0x000062000020f000 */
[----:B------:R-:W-:-:S02]  /*08b0*/  R2UR UR19, R6 ;  /* 0x00000000061372ca */ /* 0x000fc400000e0000 */
[----:B------:R-:W-:Y:S02]  /*08c0*/  R2UR UR8, R7 ;  /* 0x00000000070872ca */ /* 0x000fe400000e0000 */
[----:B------:R-:W-:-:S07]  /*08d0*/  R2UR UR9, R6 ;  /* 0x00000000060972ca */ /* 0x000fce00000e0000 */
[----:B0-----:R-:W-:Y:S08]  /*08e0*/  @!P0 BRA `(.L_x_5) ;  /* 0x0000000000308947 */ /* 0x001ff00003800000 */
[----:B------:R-:W-:Y:S01]  /*08f0*/  R2UR UR8, R7 ;  /* 0x00000000070872ca */ /* 0x000fe200000e0000 */
[----:B------:R-:W-:Y:S01]  /*0900*/  ULDC UR6, c[0x0][0x634] ;  /* 0x00018d0000067ab9 */ /* 0x000fe20000000800 */
[----:B------:R-:W-:-:S11]  /*0910*/  R2UR UR14, R6 ;  /* 0x00000000060e72ca */ /* 0x000fd600000e0000 */
[----:B------:R-:W-:-:S04]  /*0920*/  UIADD3 UR6, UP0, UR8, UR6, URZ ;  /* 0x0000000608067290 */ /* 0x000fc8000ff1e03f */
[----:B------:R-:W-:-:S04]  /*0930*/  UIADD3.X UR14, URZ, UR14, URZ, UP0, !UPT ;  /* 0x0000000e3f0e7290 */ /* 0x000fc800087fe43f */
[----:B------:R-:W-:-:S04]  /*0940*/  UIMAD.WIDE.U32 UR8, UR14, UR16, URZ ;  /* 0x000000100e0872a5 */ /* 0x000fc8000f8e003f */
[----:B------:R-:W-:Y:S02]  /*0950*/  UIMAD.WIDE.U32 UR10, UP0, UR6, UR17, UR8 ;  /* 0x00000011060a72a5 */ /* 0x000fe4000f800008 */
[----:B------:R-:W-:Y:S02]  /*0960*/  UIMAD.WIDE.U32 UR8, UR6, UR16, URZ ;  /* 0x00000010060872a5 */ /* 0x000fe4000f8e003f */
[----:B------:R-:W-:Y:S02]  /*0970*/  UIADD3.X UR13, URZ, URZ, URZ, UP0, !UPT ;  /* 0x0000003f3f0d7290 */ /* 0x000fe400087fe43f */
[----:B------:R-:W-:Y:S01]  /*0980*/  UIADD3 URZ, UP0, UR9, UR10, URZ ;  /* 0x0000000a093f7290 */ /* 0x000fe2000ff1e03f */
[----:B------:R-:W-:-:S03]  /*0990*/  UMOV UR12, UR11 ;  /* 0x0000000b000c7c82 */ /* 0x000fc60008000000 */
[----:B------:R-:W-:-:S12]  /*09a0*/  UIMAD.WIDE.U32.X UR8, UR14, UR17, UR12, UP0 ;  /* 0x000000110e0872a5 */ /* 0x000fd800080e040c */
.L_x_5:
[----:B------:R-:W-:Y:S01]  /*09b0*/  USHF.R.U64 UR42, UR8, UR15, UR9 ;  /* 0x0000000f082a7299 */ /* 0x000fe20008001209 */
[----:B------:R-:W-:Y:S01]  /*09c0*/  I2FP.F32.U32 R0, UR7 ;  /* 0x0000000700007c45 */ /* 0x000fe20008201000 */
[----:B------:R-:W-:Y:S01]  /*09d0*/  USHF.R.U32.HI UR5, URZ, UR15, UR9 ;  /* 0x0000000f3f057299 */ /* 0x000fe20008011609 */
[----:B-1----:R-:W-:Y:S01]  /*09e0*/  R2UR UR12, R2 ;  /* 0x00000000020c72ca */ /* 0x002fe200000e0000 */
[----:B------:R-:W-:Y:S02]  /*09f0*/  UIADD3 UR6, UP0, URZ, -UR42, URZ ;  /* 0x8000002a3f067290 */ /* 0x000fe4000ff1e03f */
[----:B------:R-:W-:Y:S01]  /*0a00*/  FMUL R0, R0, UR20 ;  /* 0x0000001400007c20 */ /* 0x000fe20008400000 */
[----:B------:R-:W-:Y:S01]  /*0a10*/  ULDC.64 UR8, c[0x0][0x620] ;  /* 0x0001880000087ab9 */ /* 0x000fe20000000a00 */
[----:B------:R-:W-:Y:S01]  /*0a20*/  UIADD3.X UR5, URZ, ~UR5, URZ, UP0, !UPT ;  /* 0x800000053f057290 */ /* 0x000fe200087fe43f */
[----:B------:R-:W-:Y:S01]  /*0a30*/  UMOV UR10, UR18 ;  /* 0x00000012000a7c82 */ /* 0x000fe20008000000 */
[----:B------:R-:W-:-:S02]  /*0a40*/  UMOV UR11, UR19 ;  /* 0x00000013000b7c82 */ /* 0x000fc40008000000 */
[----:B------:R-:W-:Y:S01]  /*0a50*/  UIMAD UR5, UR5, UR8, URZ ;  /* 0x00000008050572a4 */ /* 0x000fe2000f8e023f */
[----:B------:R-:W0:Y:S01]  /*0a60*/  F2I.U32.TRUNC.NTZ R0, R0 ;  /* 0x0000000000007305 */ /* 0x000e22000020f000 */
[----:B------:R-:W-:Y:S02]  /*0a70*/  UIMAD.WIDE.U32 UR10, UR6, UR8, UR10 ;  /* 0x00000008060a72a5 */ /* 0x000fe4000f8e000a */
[----:B------:R-:W-:Y:S01]  /*0a80*/  UIMAD UR6, UR6, UR9, UR5 ;  /* 0x00000009060672a4 */ /* 0x000fe2000f8e0205 */
[----:B------:R-:W-:Y:S01]  /*0a90*/  ULDC UR21, c[0x0][0x658] ;  /* 0x0001960000157ab9 */ /* 0x000fe20000000800 */
[----:B------:R-:W-:Y:S02]  /*0aa0*/  UMOV UR19, 0xffffffff ;  /* 0xffffffff00137882 */ /* 0x000fe40000000000 */
[----:B------:R-:W-:Y:S01]  /*0ab0*/  UIADD3 UR6, UR11, UR6, URZ ;  /* 0x000000060b067290 */ /* 0x000fe2000fffe03f */
[----:B------:R-:W-:Y:S01]  /*0ac0*/  ULDC UR15, c[0x0][0x618] ;  /* 0x00018600000f7ab9 */ /* 0x000fe20000000800 */
[----:B------:R-:W-:Y:S01]  /*0ad0*/  ULDC.64 UR8, c[0x0][0x640] ;  /* 0x0001900000087ab9 */ /* 0x000fe20000000a00 */
[----:B------:R-:W-:Y:S01]  /*0ae0*/  USHF.L.U32 UR11, UR19, UR21, URZ ;  /* 0x00000015130b7299 */ /* 0x000fe2000800063f */
[----:B------:R-:W-:Y:S01]  /*0af0*/  ISETP.NE.U32.AND P0, PT, RZ, UR8, PT ;  /* 0x00000008ff007c0c */ /* 0x000fe2000bf05070 */
[----:B------:R-:W-:-:S02]  /*0b00*/  USHF.R.U64 UR19, UR10, UR15, UR6 ;  /* 0x0000000f0a137299 */ /* 0x000fc40008001206 */
[----:B------:R-:W-:Y:S01]  /*0b10*/  USHF.R.U32.HI UR10, URZ, UR15, UR6 ;  /* 0x0000000f3f0a7299 */ /* 0x000fe20008011606 */
[----:B0-----:R-:W-:Y:S01]  /*0b20*/  R2UR UR14, R0 ;  /* 0x00000000000e72ca */ /* 0x001fe200000e0000 */
[----:B------:R-:W-:Y:S01]  /*0b30*/  ULDC UR17, c[0x0][0x608] ;  /* 0x0001820000117ab9 */ /* 0x000fe20000000800 */
[----:B------:R-:W-:Y:S01]  /*0b40*/  ISETP.NE.AND.EX P0, PT, RZ, UR9, PT, P0 ;  /* 0x00000009ff007c0c */ /* 0x000fe2000bf05300 */
[----:B------:R-:W-:Y:S02]  /*0b50*/  USHF.R.U64 UR23, UR19, UR17, UR10 ;  /* 0x0000001113177299 */ /* 0x000fe4000800120a */
[----:B------:R-:W-:Y:S01]  /*0b60*/  USHF.R.U32.HI UR10, URZ, UR17, UR10 ;  /* 0x000000113f0a7299 */ /* 0x000fe2000801160a */
[----:B------:R-:W-:Y:S01]  /*0b70*/  UMOV UR16, 0x1 ;  /* 0x0000000100107882 */ /* 0x000fe20000000000 */
[----:B------:R-:W-:Y:S02]  /*0b80*/  UIADD3 UR12, -UR12, URZ, URZ ;  /* 0x0000003f0c0c7290 */ /* 0x000fe4000fffe13f */
[----:B------:R-:W-:-:S02]  /*0b90*/  USHF.R.U64 UR24, UR23, UR21, UR10 ;  /* 0x0000001517187299 */ /* 0x000fc4000800120a */
[----:B------:R-:W-:Y:S01]  /*0ba0*/  USHF.L.U32 UR6, UR16, UR21, URZ ;  /* 0x0000001510067299 */ /* 0x000fe2000800063f */
[----:B------:R-:W-:Y:S01]  /*0bb0*/  ULDC UR13, c[0x0][0x144] ;  /* 0x00005100000d7ab9 */ /* 0x000fe20000000800 */
[----:B------:R-:W-:Y:S01]  /*0bc0*/  ULDC UR5, c[0x0][0x600] ;  /* 0x0001800000057ab9 */ /* 0x000fe20000000800 */
[----:B------:R-:W-:Y:S02]  /*0bd0*/  ULOP3.LUT UR16, URZ, UR11, URZ, 0x33, !UPT ;  /* 0x0000000b3f107292 */ /* 0x000fe4000f8e333f */
[----:B------:R-:W-:Y:S02]  /*0be0*/  USHF.R.U32.HI UR11, URZ, UR21, UR10 ;  /* 0x000000153f0b7299 */ /* 0x000fe4000801160a */
[----:B------:R-:W-:Y:S02]  /*0bf0*/  UIADD3 UR18, UR5, -0x1, URZ ;  /* 0xffffffff05127890 */ /* 0x000fe4000fffe03f */
[----:B------:R-:W-:Y:S02]  /*0c00*/  UIADD3 UR20, -UR14, URZ, URZ ;  /* 0x0000003f0e147290 */ /* 0x000fe4000fffe13f */
[----:B------:R-:W-:Y:S01]  /*0c10*/  UIMAD UR4, UR13, UR12, UR4 ;  /* 0x0000000c0d0472a4 */ /* 0x000fe2000f8e0204 */
[----:B------:R-:W-:Y:S01]  /*0c20*/  ULDC UR25, c[0x0][0x148] ;  /* 0x0000520000197ab9 */ /* 0x000fe20000000800 */
[----:B------:R-:W-:Y:S01]  /*0c30*/  ULDC UR21, c[0x0][0x648] ;  /* 0x0001920000157ab9 */ /* 0x000fe20000000800 */
[----:B------:R-:W-:Y:S01]  /*0c40*/  ULDC UR22, c[0x0][0x638] ;  /* 0x00018e0000167ab9 */ /* 0x000fe20000000800 */
[----:B------:R-:W-:Y:S01]  /*0c50*/  UMOV UR10, UR24 ;  /* 0x00000018000a7c82 */ /* 0x000fe20008000000 */
[----:B------:R-:W-:Y:S07]  /*0c60*/  @!P0 BRA `(.L_x_6) ;  /* 0x0000000000308947 */ /* 0x000fee0003800000 */
[----:B------:R-:W-:Y:S02]  /*0c70*/  ULDC UR14, c[0x0][0x64c] ;  /* 0x00019300000e7ab9 */ /* 0x000fe40000000800 */
        /* <DEDUP_REMOVED lines=8> */
[----:B------:R-:W-:-:S07]  /*0d00*/  UIMAD.WIDE.U32.X UR8, UR17, UR9, UR14, UP0 ;  /* 0x00000009110872a5 */ /* 0x000fce00080e040e */
[----:B------:R-:W-:Y:S01]  /*0d10*/  UMOV UR10, UR8 ;  /* 0x00000008000a7c82 */ /* 0x000fe20008000000 */
[----:B------:R-:W-:-:S05]  /*0d20*/  UMOV UR11, UR9 ;  /* 0x00000009000b7c82 */ /* 0x000fca0008000000 */
.L_x_6:
[----:B------:R-:W-:Y:S01]  /*0d30*/  UISETP.NE.AND UP0, UPT, UR39, URZ, UPT ;  /* 0x0000003f2700728c */ /* 0x000fe2000bf05270 */
[----:B------:R-:W-:Y:S01]  /*0d40*/  MOV R0, 0x1 ;  /* 0x0000000100007802 */ /* 0x000fe20000000f00 */
[----:B------:R-:W-:Y:S02]  /*0d50*/  USHF.R.U64 UR8, UR10, UR21, UR11 ;  /* 0x000000150a087299 */ /* 0x000fe4000800120b */
[----:B------:R-:W-:Y:S02]  /*0d60*/  ULOP3.LUT UR16, UR23, UR16, URZ, 0xc0, !UPT ;  /* 0x0000001017107292 */ /* 0x000fe4000f8ec03f */
[----:B------:R-:W-:Y:S02]  /*0d70*/  ULOP3.LUT UR18, UR19, UR18, URZ, 0xc0, !UPT ;  /* 0x0000001213127292 */ /* 0x000fe4000f8ec03f */
[----:B------:R-:W-:-:S03]  /*0d80*/  UIMAD UR16, UR6, UR8, UR16 ;  /* 0x00000008061072a4 */ /* 0x000fc6000f8e0210 */
[----:B------:R-:W-:Y:S02]  /*0d90*/  @UP0 UIMAD UR4, UR25, UR20, UR7 ;  /* 0x00000014190402a4 */ /* 0x000fe4000f8e0207 */
[----:B------:R-:W-:-:S04]  /*0da0*/  UIADD3 UR7, -UR8, URZ, URZ ;  /* 0x0000003f08077290 */ /* 0x000fc8000fffe13f */
[----:B------:R-:W-:-:S03]  /*0db0*/  UIMAD UR6, UR7, UR22, UR24 ;  /* 0x00000016070672a4 */ /* 0x000fc6000f8e0218 */
[----:B------:R-:W-:Y:S01]  /*0dc0*/  ULDC UR7, c[0x0][0x610] ;  /* 0x0001840000077ab9 */ /* 0x000fe20000000800 */
[----:B------:R-:W-:Y:S02]  /*0dd0*/  UIMAD UR6, UR6, UR5, UR18 ;  /* 0x00000005060672a4 */ /* 0x000fe4000f8e0212 */
[----:B------:R-:W-:-:S04]  /*0de0*/  UIMAD UR4, UR16, UR7, UR4 ;  /* 0x00000007100472a4 */ /* 0x000fc8000f8e0204 */
[----:B------:R-:W-:Y:S02]  /*0df0*/  USEL UR41, UR6, UR4, !UP0 ;  /* 0x0000000406297287 */ /* 0x000fe4000c000000 */
[----:B------:R-:W-:-:S12]  /*0e00*/  USEL UR40, UR4, UR6, !UP0 ;  /* 0x0000000604287287 */ /* 0x000fd8000c000000 */
.L_x_4:
[----:B------:R-:W-:-:S08]  /*0e10*/  NOP ;  /* 0x0000000000007918 */ /* 0x000fd00000000000 */
[----:B------:R-:W0:Y:S02]  /*0e20*/  USETMAXREG.TRY_ALLOC.CTAPOOL UP0, 0xf0 ;  /* 0x000000f0000079c8 */ /* 0x000e240008000600 */
[----:B0-----:R-:W-:-:S13]  /*0e30*/  PLOP3.LUT P0, PT, PT, PT, UP0, 0x80, 0x0 ;  /* 0x000000000000781c */ /* 0x001fda0003f0f008 */
[----:B------:R-:W-:Y:S05]  /*0e40*/  @!P0 BRA `(.L_x_4) ;  /* 0xfffffffc00f08947 */ /* 0x000fea000383ffff */
[----:B------:R-:W-:Y:S01]  /*0e50*/  ULDC.64 UR4, c[0x0][0x598] ;  /* 0x0001660000047ab9 */ /* 0x000fe20000000a00 */
[----:B------:R-:W-:Y:S01]  /*0e60*/  ULDC.64 UR44, c[0x0][0x208] ;  /* 0x00008200002c7ab9 */ /* 0x000fe20000000a00 */
[----:B------:R-:W-:-:S04]  /*0e70*/  ISETP.NE.U32.AND P0, PT, RZ, UR4, PT ;  /* 0x00000004ff007c0c */ /* 0x000fc8000bf05070 */
[----:B------:R-:W-:-:S13]  /*0e80*/  ISETP.NE.AND.EX P0, PT, RZ, UR5, PT, P0 ;  /* 0x00000005ff007c0c */ /* 0x000fda000bf05300 */
[----:B------:R-:W-:Y:S05]  /*0e90*/  @!P0 BRA `(.L_x_7) ;  /* 0x00000000001c8947 */ /* 0x000fea0003800000 */
[----:B------:R-:W0:Y:S02]  /*0ea0*/  LDC.64 R2, c[0x0][0x598] ;  /* 0x00016600ff027b82 */ /* 0x000e240000000a00 */
[----:B0-----:R-:W2:Y:S02]  /*0eb0*/  LDG.E.64 R2, desc[UR44][R2.64] ;  /* 0x0000002c02027981 */ /* 0x001ea4000c1e1b00 */
[----:B--2---:R-:W-:-:S04]  /*0ec0*/  ISETP.NE.U32.AND P0, PT, R2, RZ, PT ;  /* 0x000000ff0200720c */ /* 0x004fc80003f05070 */
[----:B------:R-:W-:-:S13]  /*0ed0*/  ISETP.NE.AND.EX P0, PT, R3, RZ, PT, P0 ;  /* 0x000000ff0300720c */ /* 0x000fda0003f05300 */
[----:B------:R-:W-:Y:S05]  /*0ee0*/  @!P0 BRA `(.L_x_7) ;  /* 0x0000000000088947 */ /* 0x000fea0003800000 */
[----:B------:R0:W5:Y:S01]  /*0ef0*/  LD.E R2, desc[UR44][R2.64] ;  /* 0x0000002c02027980 */ /* 0x000162000c101900 */
[----:B------:R-:W-:Y:S05]  /*0f00*/  BRA `(.L_x_8) ;  /* 0x0000000000247947 */ /* 0x000fea0003800000 */
.L_x_7:
[----:B------:R-:W-:Y:S02]  /*0f10*/  ULDC.64 UR4, c[0x0][0x588] ;  /* 0x0001620000047ab9 */ /* 0x000fe40000000a00 */
[----:B------:R-:W-:-:S04]  /*0f20*/  ISETP.NE.U32.AND P0, PT, RZ, UR4, PT ;  /* 0x00000004ff007c0c */ /* 0x000fc8000bf05070 */
[----:B------:R-:W-:-:S13]  /*0f30*/  ISETP.NE.AND.EX P0, PT, RZ, UR5, PT, P0 ;  /* 0x00000005ff007c0c */ /* 0x000fda000bf05300 */
[----:B------:R-:W-:Y:S05]  /*0f40*/  @!P0 BRA `(.L_x_9) ;  /* 0x00000000000c8947 */ /* 0x000fea0003800000 */
[----:B------:R-:W0:Y:S02]  /*0f50*/  LDC.64 R2, c[0x0][0x588] ;  /* 0x00016200ff027b82 */ /* 0x000e240000000a00 */
[----:B0-----:R1:W5:Y:S01]  /*0f60*/  LDG.E R2, desc[UR44][R2.64] ;  /* 0x0000002c02027981 */ /* 0x001362000c1e1900 */
[----:B------:R-:W-:Y:S05]  /*0f70*/  BRA `(.L_x_8) ;  /* 0x0000000000087947 */ /* 0x000fea0003800000 */
.L_x_9:
[----:B------:R-:W-:Y:S02]  /*0f80*/  ULDC UR4, c[0x0][0x580] ;  /* 0x0001600000047ab9 */ /* 0x000fe40000000800 */
[----:B------:R-:W-:-:S07]  /*0f90*/  IMAD.U32 R2, RZ, RZ, UR4 ;  /* 0x00000004ff027e24 */ /* 0x000fce000f8e00ff */
.L_x_8:
[----:B------:R-:W-:Y:S02]  /*0fa0*/  ULDC.64 UR4, c[0x0][0x5a0] ;  /* 0x0001680000047ab9 */ /* 0x000fe40000000a00 */
[----:B------:R-:W-:-:S04]  /*0fb0*/  ISETP.NE.U32.AND P0, PT, RZ, UR4, PT ;  /* 0x00000004ff007c0c */ /* 0x000fc8000bf05070 */
[----:B------:R-:W-:-:S13]  /*0fc0*/  ISETP.NE.AND.EX P0, PT, RZ, UR5, PT, P0 ;  /* 0x00000005ff007c0c */ /* 0x000fda000bf05300 */
[----:B------:R-:W-:Y:S05]  /*0fd0*/  @!P0 BRA `(.L_x_10) ;  /* 0x00000000001c8947 */ /* 0x000fea0003800000 */
[----:B------:R-:W2:Y:S02]  /*0fe0*/  LDC.64 R4, c[0x0][0x5a0] ;  /* 0x00016800ff047b82 */ /* 0x000ea40000000a00 */
[----:B--2---:R-:W2:Y:S02]  /*0ff0*/  LDG.E.64 R4, desc[UR44][R4.64] ;  /* 0x0000002c04047981 */ /* 0x004ea4000c1e1b00 */
[----:B--2---:R-:W-:-:S04]  /*1000*/  ISETP.NE.U32.AND P0, PT, R4, RZ, PT ;  /* 0x000000ff0400720c */ /* 0x004fc80003f05070 */
[----:B------:R-:W-:-:S13]  /*1010*/  ISETP.NE.AND.EX P0, PT, R5, RZ, PT, P0 ;  /* 0x000000ff0500720c */ /* 0x000fda0003f05300 */
[----:B------:R-:W-:Y:S05]  /*1020*/  @!P0 BRA `(.L_x_10) ;  /* 0x0000000000088947 */ /* 0x000fea0003800000 */
[----:B------:R2:W5:Y:S01]  /*1030*/  LD.E R16, desc[UR44][R4.64] ;  /* 0x0000002c04107980 */ /* 0x000562000c101900 */
[----:B------:R-:W-:Y:S05]  /*1040*/  BRA `(.L_x_11) ;  /* 0x0000000000247947 */ /* 0x000fea0003800000 */
.L_x_10:
[----:B------:R-:W-:Y:S02]  /*1050*/  ULDC.64 UR4, c[0x0][0x590] ;  /* 0x0001640000047ab9 */ /* 0x000fe40000000a00 */
[----:B------:R-:W-:-:S04]  /*1060*/  ISETP.NE.U32.AND P0, PT, RZ, UR4, PT ;  /* 0x00000004ff007c0c */ /* 0x000fc8000bf05070 */
[----:B------:R-:W-:-:S13]  /*1070*/  ISETP.NE.AND.EX P0, PT, RZ, UR5, PT, P0 ;  /* 0x00000005ff007c0c */ /* 0x000fda000bf05300 */
[----:B------:R-:W-:Y:S05]  /*1080*/  @!P0 BRA `(.L_x_12) ;  /* 0x00000000000c8947 */ /* 0x000fea0003800000 */
[----:B------:R-:W2:Y:S02]  /*1090*/  LDC.64 R16, c[0x0][0x590] ;  /* 0x00016400ff107b82 */ /* 0x000ea40000000a00 */
[----:B--2---:R3:W5:Y:S01]  /*10a0*/  LDG.E R16, desc[UR44][R16.64] ;  /* 0x0000002c10107981 */ /* 0x004762000c1e1900 */
[----:B------:R-:W-:Y:S05]  /*10b0*/  BRA `(.L_x_11) ;  /* 0x0000000000087947 */ /* 0x000fea0003800000 */
.L_x_12:
[----:B------:R-:W-:Y:S02]  /*10c0*/  ULDC UR4, c[0x0][0x584] ;  /* 0x0001610000047ab9 */ /* 0x000fe40000000800 */
[----:B------:R-:W-:-:S07]  /*10d0*/  IMAD.U32 R16, RZ, RZ, UR4 ;  /* 0x00000004ff107e24 */ /* 0x000fce000f8e00ff */
.L_x_11:
[----:B------:R-:W-:-:S13]  /*10e0*/  LOP3.LUT P0, RZ, R0, 0xff, RZ, 0xc0, !PT ;  /* 0x000000ff00ff7812 */ /* 0x000fda000780c0ff */
[----:B------:R-:W-:Y:S05]  /*10f0*/  @!P0 EXIT ;  /* 0x000000000000894d */ /* 0x000fea0003800000 */
[----:B------:R-:W-:Y:S01]  /*1100*/  ULDC UR4, c[0x0][0x28c] ;  /* 0x0000a30000047ab9 */ /* 0x000fe20000000800 */
[----:B------:R-:W-:Y:S01]  /*1110*/  UMOV UR36, URZ ;  /* 0x0000003f00247c82 */ /* 0x000fe20008000000 */
[----:B------:R-:W-:Y:S01]  /*1120*/  UIADD3 UR4, UR4, 0x7f, URZ ;  /* 0x0000007f04047890 */ /* 0x000fe2000fffe03f */
[----:B------:R-:W-:-:S03]  /*1130*/  UMOV UR37, URZ ;  /* 0x0000003f00257c82 */ /* 0x000fc60008000000 */
[----:B------:R-:W-:-:S04]  /*1140*/  USHF.R.S32.HI UR5, URZ, 0x1f, UR4 ;  /* 0x0000001f3f057899 */ /* 0x000fc80008011404 */
[----:B------:R-:W-:-:S04]  /*1150*/  ULEA.HI UR5, UR5, UR4, URZ, 0x7 ;  /* 0x0000000405057291 */ /* 0x000fc8000f8f383f */
[----:B------:R-:W-:-:S12]  /*1160*/  USHF.R.S32.HI UR43, URZ, 0x7, UR5 ;  /* 0x000000073f2b7899 */ /* 0x000fd80008011405 */
.L_x_540:
[----:B------:R-:W4:Y:S01]  /*1170*/  S2R R0, SR_TID.X ;  /* 0x0000000000007919 */ /* 0x000f220000002100 */
[----:B0-----:R-:W0:Y:S01]  /*1180*/  S2UR UR6, SR_CgaCtaId ;  /* 0x00000000000679c3 */ /* 0x001e220000008800 */
[----:B------:R-:W-:Y:S02]  /*1190*/  UMOV UR46, 0x400 ;  /* 0x00000400002e7882 */ /* 0x000fe40000000000 */
[----:B0-----:R-:W-:Y:S01]  /*11a0*/  ULEA UR46, UR6, UR46, 0x18 ;  /* 0x0000002e062e7291 */ /* 0x001fe2000f8ec03f */
[----:B----4-:R-:W-:-:S04]  /*11b0*/  LOP3.LUT R0, R0, 0x80, RZ, 0xc0, !PT ;  /* 0x0000008000007812 */ /* 0x010fc800078ec0ff */
[----:B------:R-:W-:-:S06]  /*11c0*/  SHF.R.U32.HI R0, RZ, 0x7, R0 ;  /* 0x00000007ff007819 */ /* 0x000fcc0000011600 */
[----:B------:R-:W0:Y:S02]  /*11d0*/  SHFL.IDX PT, R0, R0, RZ, 0x1f ;  /* 0x00001fff00007589 */ /* 0x000e2400000e0000 */
[----:B0-----:R-:W-:-:S13]  /*11e0*/  R2UR UR4, R0 ;  /* 0x00000000000472ca */ /* 0x001fda00000e0000 */
[----:B------:R-:W-:-:S04]  /*11f0*/  ULEA.HI UR5, UR4, UR4, URZ, 0x1 ;  /* 0x0000000404057291 */ /* 0x000fc8000f8f083f */
[----:B------:R-:W-:-:S04]  /*1200*/  ULOP3.LUT UR5, UR5, 0x7fffe, URZ, 0xc0, !UPT ;  /* 0x0007fffe05057892 */ /* 0x000fc8000f8ec03f */
[----:B------:R-:W-:-:S03]  /*1210*/  UIADD3 UR5, UR4, -UR5, URZ ;  /* 0x8000000504057290 */ /* 0x000fc6000fffe03f */
[----:B------:R-:W-:Y:S01]  /*1220*/  ULDC UR4, c[0x0][0x28c] ;  /* 0x0000a30000047ab9 */ /* 0x000fe20000000800 */
[----:B------:R-:W-:Y:S01]  /*1230*/  ULEA UR5, UR5, UR46, 0xd ;  /* 0x0000002e05057291 */ /* 0x000fe2000f8e683f */
[----:B------:R-:W-:-:S03]  /*1240*/  ISETP.LT.AND P0, PT, RZ, UR4, PT ;  /* 0x00000004ff007c0c */ /* 0x000fc6000bf01270 */
[----:B------:R-:W-:-:S04]  /*1250*/  UIADD3 UR5, UR5, 0x180, URZ ;  /* 0x0000018005057890 */ /* 0x000fc8000fffe03f */
[----:B------:R-:W-:-:S04]  /*1260*/  USHF.R.U32.HI UR5, URZ, 0x4, UR5 ;  /* 0x000000043f057899 */ /* 0x000fc80008011605 */
[----:B------:R-:W-:Y:S02]  /*1270*/  ULOP3.LUT UR47, UR5, 0x3fff, URZ, 0xc0, !UPT ;  /* 0x00003fff052f7892 */ /* 0x000fe4000f8ec03f */
[----:B-1-3--:R-:W-:Y:S10]  /*1280*/  @P0 BRA `(.L_x_13) ;  /* 0x0000000000400947 */ /* 0x00aff40003800000 */
[----:B------:R-:W-:Y:S01]  /*1290*/  MOV R0, 0x0 ;  /* 0x0000000000007802 */ /* 0x000fe20000000f00 */
[----:B------:R-:W-:Y:S01]  /*12a0*/  ULDC.64 UR4, c[0x4][0x68] ;  /* 0x01001a0000047ab9 */ /* 0x000fe20000000a00 */
[----:B------:R-:W-:Y:S01]  /*12b0*/  ULDC.64 UR6, c[0x4][0x8] ;  /* 0x0100020000067ab9 */ /* 0x000fe20000000a00 */
[----:B--2---:R-:W-:Y:S01]  /*12c0*/  IMAD.U32 R4, RZ, RZ, UR4 ;  /* 0x00000004ff047e24 */ /* 0x004fe2000f8e00ff */
[----:B------:R0:W2:Y:S01]  /*12d0*/  LDC.64 R14, c[0x4][R0] ;  /* 0x01000000000e7b82 */ /* 0x0000a20000000a00 */
[----:B------:R-:W-:Y:S01]  /*12e0*/  MOV R5, UR5 ;  /* 0x0000000500057c02 */ /* 0x000fe20008000f00 */
[----:B------:R-:W-:Y:S01]  /*12f0*/  ULDC.64 UR4, c[0x4][0x70] ;  /* 0x01001c0000047ab9 */ /* 0x000fe20000000a00 */
[----:B------:R-:W-:Y:S01]  /*1300*/  IMAD.U32 R10, RZ, RZ, UR6 ;  /* 0x00000006ff0a7e24 */ /* 0x000fe2000f8e00ff */
[----:B------:R-:W-:Y:S01]  /*1310*/  MOV R11, UR7 ;  /* 0x00000007000b7c02 */ /* 0x000fe20008000f00 */
[----:B------:R-:W-:Y:S02]  /*1320*/  IMAD.U32 R6, RZ, RZ, UR4 ;  /* 0x00000004ff067e24 */ /* 0x000fe4000f8e00ff */
[----:B------:R-:W-:-:S02]  /*1330*/  IMAD.U32 R7, RZ, RZ, UR5 ;  /* 0x00000005ff077e24 */ /* 0x000fc4000f8e00ff */
[----:B------:R-:W-:Y:S02]  /*1340*/  IMAD.MOV.U32 R8, RZ, RZ, 0x1e1 ;  /* 0x000001e1ff087424 */ /* 0x000fe400078e00ff */
[----:B------:R-:W-:Y:S02]  /*1350*/  IMAD.MOV.U32 R12, RZ, RZ, 0x1 ;  /* 0x00000001ff0c7424 */ /* 0x000fe400078e00ff */
[----:B0-----:R-:W-:-:S07]  /*1360*/  IMAD.MOV.U32 R13, RZ, RZ, RZ ;  /* 0x000000ffff0d7224 */ /* 0x001fce00078e00ff */
[----:B------:R-:W-:-:S07]  /*1370*/  LEPC R20, `(.L_x_13) ;  /* 0x000000001014794e */ /* 0x000fce0000000000 */
[----:B-123-5:R-:W-:Y:S05]  /*1380*/  CALL.ABS.NOINC R14 ;  /* 0x000000000e007343 */ /* 0x02efea0003c00000 */
.L_x_13:
[----:B------:R-:W-:-:S06]  /*1390*/  ULOP3.LUT UR4, UR38, 0x1, URZ, 0xfc, !UPT ;  /* 0x0000000126047892 */ /* 0x000fcc000f8efc3f */
[----:B------:R-:W-:-:S04]  /*13a0*/  MOV R0, UR4 ;  /* 0x0000000400007c02 */ /* 0x000fc80008000f00 */
[----:B------:R-:W-:-:S13]  /*13b0*/  ISETP.NE.AND P0, PT, R0, 0x3, PT ;  /* 0x000000030000780c */ /* 0x000fda0003f05270 */
[----:B------:R-:W-:Y:S05]  /*13c0*/  @!P0 BRA `(.L_x_14) ;  /* 0x0000000000048947 */ /* 0x000fea0003800000 */
[----:B------:R-:W-:Y:S01]  /*13d0*/  BPT.TRAP 0x1 ;  /* 0x000000040000795c */ /* 0x000fe20000300000 */
.L_x_14:
[----:B-1----:R-:W-:Y:S02]  /*13e0*/  IMAD.U32 R3, RZ, RZ, UR37 ;  /* 0x00000025ff037e24 */ /* 0x002fe4000f8e00ff */
[----:B------:R-:W-:-:S03]  /*13f0*/  IMAD.U32 R0, RZ, RZ, UR36 ;  /* 0x00000024ff007e24 */ /* 0x000fc6000f8e00ff */
[----:B------:R-:W-:Y:S02]  /*1400*/  LEA R3, R3, UR46, 0x3 ;  /* 0x0000002e03037c11 */ /* 0x000fe4000f8e18ff */
[----:B------:R-:W-:-:S04]  /*1410*/  SHF.L.U32 R0, R0, 0x1f, RZ ;  /* 0x0000001f00007819 */ /* 0x000fc800000006ff */
[----:B------:R0:W1:Y:S01]  /*1420*/  SYNCS.PHASECHK.TRANS64.TRYWAIT P1, [R3+URZ], R0 ;  /* 0x00000000030075a7 */ /* 0x000062000802017f */
[----:B------:R-:W-:Y:S05]  /*1430*/  @!P0 BRA `(.L_x_15) ;  /* 0x0000000000048947 */ /* 0x000fea0003800000 */
[----:B------:R-:W-:Y:S01]  /*1440*/  BPT.TRAP 0x1 ;  /* 0x000000040000795c */ /* 0x000fe20000300000 */
.L_x_15:
[----:B-1----:R-:W-:Y:S05]  /*1450*/  @P1 BRA `(.L_x_16) ;  /* 0x0000000000081947 */ /* 0x002fea0003800000 */
[----:B------:R-:W1:Y:S02]  /*1460*/  SYNCS.PHASECHK.TRANS64.TRYWAIT P1, [R3+URZ], R0 ;  /* 0x00000000030075a7 */ /* 0x000e64000802017f */
[----:B-1----:R-:W-:Y:S05]  /*1470*/  @!P1 BRA `(.L_x_17) ;  /* 0x0000022400589947 */ /* 0x002fea0003800000 */
.L_x_16:
[----:B------:R-:W-:-:S04]  /*1480*/  UISETP.LT.AND UP0, UPT, UR43, 0x1, UPT ;  /* 0x000000012b00788c */ /* 0x000fc8000bf01270 */
[----:B------:R-:W-:-:S04]  /*1490*/  USEL UR4, UR43, 0x1, UP0 ;  /* 0x000000012b047887 */ /* 0x000fc80008000000 */
[----:B------:R-:W-:-:S06]  /*14a0*/  UIADD3 UR4, UR43, -UR4, URZ ;  /* 0x800000042b047290 */ /* 0x000fcc000fffe03f */
[----:B01----:R-:W-:Y:S01]  /*14b0*/  IMAD.U32 R0, RZ, RZ, UR4 ;  /* 0x00000004ff007e24 */ /* 0x003fe2000f8e00ff */
[----:B------:R-:W-:Y:S05]  /*14c0*/  WARPSYNC.ALL ;  /* 0x0000000000007948 */ /* 0x000fea0003800000 */
[----:B------:R-:W-:Y:S01]  /*14d0*/  ISETP.GE.AND P1, PT, R0, 0x1, PT ;  /* 0x000000010000780c */ /* 0x000fe20003f26270 */
[----:B------:R-:W-:Y:S01]  /*14e0*/  UIADD3 UR46, UR46, 0x70180, URZ ;  /* 0x000701802e2e7890 */ /* 0x000fe2000fffe03f */
[----:B------:R-:W-:Y:S01]  /*14f0*/  WARPGROUP.ARRIVE ;  /* 0x00000000000079c5 */ /* 0x000fe20000000000 */
[----:B------:R-:W-:Y:S01]  /*1500*/  ULOP3.LUT UR4, UR47, 0x10000, URZ, 0xfc, !UPT ;  /* 0x000100002f047892 */ /* 0x000fe2000f8efc3f */
[----:B-----5:R-:W-:Y:S01]  /*1510*/  STL [R1+0x2c4], R16 ;  /* 0x0002c41001007387 */ /* 0x020fe20000100800 */
[----:B------:R-:W-:-:S02]  /*1520*/  USHF.R.U32.HI UR46, URZ, 0x4, UR46 ;  /* 0x000000043f2e7899 */ /* 0x000fc4000801162e */
[----:B------:R-:W-:Y:S01]  /*1530*/  ULEA UR8, UR37, UR4, 0xc ;  /* 0x0000000425087291 */ /* 0x000fe2000f8e603f */
[----:B------:R0:W-:Y:S01]  /*1540*/  STL [R1+0x2c0], R2 ;  /* 0x0002c00201007387 */ /* 0x0001e20000100800 */
[----:B------:R-:W-:Y:S01]  /*1550*/  ULOP3.LUT UR5, UR46, 0x3fff, URZ, 0xc0, !UPT ;  /* 0x00003fff2e057892 */ /* 0x000fe2000f8ec03f */
[----:B------:R-:W-:Y:S01]  /*1560*/  UMOV UR9, 0x40000040 ;  /* 0x4000004000097882 */ /* 0x000fe20000000000 */
[----:B------:R-:W-:Y:S02]  /*1570*/  UMOV UR11, 0x40000040 ;  /* 0x40000040000b7882 */ /* 0x000fe40000000000 */
[----:B------:R-:W-:Y:S01]  /*1580*/  ULOP3.LUT UR5, UR5, 0x10000, URZ, 0xfc, !UPT ;  /* 0x0001000005057892 */ /* 0x000fe2000f8efc3f */
[----:B------:R1:W-:Y:S01]  /*1590*/  STL [R1+0x2bc], R0 ;  /* 0x0002bc0001007387 */ /* 0x0003e20000100800 */
[----:B------:R-:W-:Y:S02]  /*15a0*/  UIADD3 UR12, UR8, 0x400, URZ ;  /* 0x00000400080c7890 */ /* 0x000fe4000fffe03f */
[----:B------:R-:W-:Y:S01]  /*15b0*/  ULEA UR6, UR37, UR5, 0xc ;  /* 0x0000000525067291 */ /* 0x000fe2000f8e603f */
[----:B------:R-:W-:Y:S01]  /*15c0*/  UMOV UR15, UR11 ;  /* 0x0000000b000f7c82 */ /* 0x000fe20008000000 */
[----:B------:R-:W-:-:S05]  /*15d0*/  UMOV UR13, 0x40000040 ;  /* 0x40000040000d7882 */ /* 0x000fca0000000000 */
[----:B------:R-:W-:Y:S02]  /*15e0*/  UMOV UR10, UR6 ;  /* 0x00000006000a7c82 */ /* 0x000fe40008000000 */
[----:B------:R-:W-:Y:S01]  /*15f0*/  HGMMA.64x256x16.F32.BF16 R24, gdesc[UR8], RZ, !UPT, gsb0 ;  /* 0x03e00000081879f0 */ /* 0x000fe2000c0018ff */
[----:B------:R-:W-:Y:S02]  /*1600*/  UMOV UR14, UR10 ;  /* 0x0000000a000e7c82 */ /* 0x000fe40008000000 */
[----:B------:R-:W-:Y:S02]  /*1610*/  WARPGROUP.DEPBAR.LE gsb0, 0x0 ;  /* 0x00008000000079c5 */ /* 0x000fe40000010000 */
[----:B------:R-:W-:Y:S01]  /*1620*/  STL.64 [R1], R24 ;  /* 0x0000001801007387 */ /* 0x000fe20000100a00 */
[----:B------:R-:W-:Y:S01]  /*1630*/  MOV R235, R46 ;  /* 0x0000002e00eb7202 */ /* 0x000fe20000000f00 */
[----:B------:R-:W-:Y:S01]  /*1640*/  IMAD.MOV.U32 R234, RZ, RZ, R47 ;  /* 0x000000ffffea7224 */ /* 0x000fe200078e002f */
[----:B------:R-:W-:Y:S01]  /*1650*/  MOV R231, R50 ;  /* 0x0000003200e77202 */ /* 0x000fe20000000f00 */
[----:B------:R-:W-:Y:S01]  /*1660*/  STL.64 [R1+0x8], R26 ;  /* 0x0000081a01007387 */ /* 0x000fe20000100a00 */
[----:B------:R-:W-:Y:S01]  /*1670*/  IMAD.MOV.U32 R233, RZ, RZ, R48 ;  /* 0x000000ffffe97224 */ /* 0x000fe200078e0030 */
[----:B------:R-:W-:Y:S01]  /*1680*/  MOV R227, R54 ;  /* 0x0000003600e37202 */ /* 0x000fe20000000f00 */
[----:B------:R-:W-:Y:S01]  /*1690*/  IMAD.MOV.U32 R232, RZ, RZ, R49 ;  /* 0x000000ffffe87224 */ /* 0x000fe200078e0031 */
        /* <DEDUP_REMOVED lines=62> */
[----:B0-----:R-:W-:Y:S01]  /*1a80*/  MOV R2, R150 ;  /* 0x0000009600027202 */ /* 0x001fe20000000f00 */
[----:B------:R-:W-:Y:S01]  /*1a90*/  IMAD.MOV.U32 R176, RZ, RZ, R92 ;  /* 0x000000ffffb07224 */ /* 0x000fe200078e005c */
[----:B------:R0:W-:Y:S01]  /*1aa0*/  STL.64 [R1+0x50], R44 ;  /* 0x0000502c01007387 */ /* 0x0001e20000100a00 */
[----:B------:R-:W-:-:S02]  /*1ab0*/  IMAD.MOV.U32 R177, RZ, RZ, R93 ;  /* 0x000000ffffb17224 */ /* 0x000fc400078e005d */
[----:B------:R-:W-:Y:S01]  /*1ac0*/  IMAD.MOV.U32 R179, RZ, RZ, R95 ;  /* 0x000000ffffb37224 */ /* 0x000fe200078e005f */
[----:B------:R-:W-:Y:S01]  /*1ad0*/  STL [R1+0xae8], R160 ;  /* 0x000ae8a001007387 */ /* 0x000fe20000100800 */
[----:B------:R-:W-:Y:S02]  /*1ae0*/  IMAD.MOV.U32 R180, RZ, RZ, R96 ;  /* 0x000000ffffb47224 */ /* 0x000fe400078e0060 */
[----:B------:R-:W-:Y:S02]  /*1af0*/  IMAD.MOV.U32 R181, RZ, RZ, R97 ;  /* 0x000000ffffb57224 */ /* 0x000fe400078e0061 */
[----:B------:R-:W-:Y:S02]  /*1b00*/  IMAD.MOV.U32 R183, RZ, RZ, R99 ;  /* 0x000000ffffb77224 */ /* 0x000fe400078e0063 */
[----:B------:R-:W-:Y:S02]  /*1b10*/  IMAD.MOV.U32 R184, RZ, RZ, R100 ;  /* 0x000000ffffb87224 */ /* 0x000fe400078e0064 */
[----:B------:R-:W-:-:S02]  /*1b20*/  IMAD.MOV.U32 R185, RZ, RZ, R101 ;  /* 0x000000ffffb97224 */ /* 0x000fc400078e0065 */
[----:B------:R-:W-:Y:S02]  /*1b30*/  IMAD.MOV.U32 R187, RZ, RZ, R103 ;  /* 0x000000ffffbb7224 */ /* 0x000fe400078e0067 */
        /* <DEDUP_REMOVED lines=23> */
[----:B---3--:R-:W-:Y:S02]  /*1cb0*/  IMAD.MOV.U32 R17, RZ, RZ, R135 ;  /* 0x000000ffff117224 */ /* 0x008fe400078e0087 */
        /* <DEDUP_REMOVED lines=8> */
[----:B--2---:R-:W-:Y:S02]  /*1d40*/  IMAD.MOV.U32 R5, RZ, RZ, R147 ;  /* 0x000000ffff057224 */ /* 0x004fe400078e0093 */
[----:B------:R-:W-:Y:S02]  /*1d50*/  IMAD.MOV.U32 R4, RZ, RZ, R148 ;  /* 0x000000ffff047224 */ /* 0x000fe400078e0094 */
[----:B------:R-:W-:-:S02]  /*1d60*/  IMAD.MOV.U32 R3, RZ, RZ, R149 ;  /* 0x000000ffff037224 */ /* 0x000fc400078e0095 */
[----:B-1----:R-:W-:Y:S02]  /*1d70*/  IMAD.MOV.U32 R0, RZ, RZ, R151 ;  /* 0x000000ffff007224 */ /* 0x002fe400078e0097 */
[----:B0-----:R-:W-:-:S06]  /*1d80*/  WARPGROUP.ARRIVE ;  /* 0x00000000000079c5 */ /* 0x001fcc0000000000 */
[----:B------:R-:W-:Y:S03]  /*1d90*/  HGMMA.64x256x16.F32.BF16 R24, gdesc[UR12], RZ, !UPT, gsb0 ;  /* 0x03e000000c1879f0 */ /* 0x000fe6000c0018ff */
[----:B------:R-:W-:Y:S02]  /*1da0*/  WARPGROUP.DEPBAR.LE gsb0, 0x0 ;  /* 0x00008000000079c5 */ /* 0x000fe40000010000 */
[----:B------:R-:W-:Y:S04]  /*1db0*/  STL.64 [R1+0xae0], R150 ;  /* 0x000ae09601007387 */ /* 0x000fe80000100a00 */
        /* <DEDUP_REMOVED lines=20> */
[----:B------:R0:W-:Y:S04]  /*1f00*/  STL.64 [R1+0xa38], R108 ;  /* 0x000a386c01007387 */ /* 0x0001e80000100a00 */
[----:B0-----:R-:W2:Y:S04]  /*1f10*/  LDL.LU R108, [R1] ;  /* 0x00000000016c7983 */ /* 0x001ea80000300800 */
[----:B------:R-:W2:Y:S04]  /*1f20*/  LDL.LU R109, [R1+0x4] ;  /* 0x00000400016d7983 */ /* 0x000ea80000300800 */
        /* <DEDUP_REMOVED lines=19> */
[----:B------:R-:W2:Y:S01]  /*2060*/  LDL.LU R129, [R1+0x54] ;  /* 0x0000540001817983 */ /* 0x000ea20000300800 */
        /* <DEDUP_REMOVED lines=19> */
[----:B------:R-:W-:Y:S01]  /*21a0*/  UIADD3 UR12, UR8, 0x2, URZ ;  /* 0x00000002080c7890 */ /* 0x000fe2000fffe03f */
[----:B------:R-:W-:Y:S01]  /*21b0*/  IMAD.MOV.U32 R143, RZ, RZ, R222 ;  /* 0x000000ffff8f7224 */ /* 0x000fe200078e00de */
[----:B------:R-:W-:Y:S01]  /*21c0*/  UIADD3 UR14, UR6, 0x2, URZ ;  /* 0x00000002060e7890 */ /* 0x000fe2000fffe03f */
[----:B------:R-:W-:Y:S01]  /*21d0*/  IMAD.MOV.U32 R145, RZ, RZ, R220 ;  /* 0x000000ffff917224 */ /* 0x000fe200078e00dc */
[----:B------:R-:W-:Y:S01]  /*21e0*/  MOV R220, R16 ;  /* 0x0000001000dc7202 */ /* 0x000fe20000000f00 */
[----:B------:R-:W-:Y:S01]  /*21f0*/  IMAD.MOV.U32 R146, RZ, RZ, R219 ;  /* 0x000000ffff927224 */ /* 0x000fe200078e00db */
[----:B------:R-:W-:Y:S01]  /*2200*/  UMOV UR13, 0x40000040 ;  /* 0x40000040000d7882 */ /* 0x000fe20000000000 */
[----:B------:R-:W-:Y:S01]  /*2210*/  IMAD.MOV.U32 R147, RZ, RZ, R218 ;  /* 0x000000ffff937224 */ /* 0x000fe200078e00da */
[----:B------:R-:W-:Y:S01]  /*2220*/  UMOV UR15, 0x40000040 ;  /* 0x40000040000f7882 */ /* 0x000fe20000000000 */
[----:B------:R-:W-:Y:S01]  /*2230*/  IMAD.MOV.U32 R149, RZ, RZ, R216 ;  /* 0x000000ffff957224 */ /* 0x000fe200078e00d8 */
[----:B------:R-:W-:Y:S01]  /*2240*/  MOV R216, R20 ;  /* 0x0000001400d87202 */ /* 0x000fe20000000f00 */
        /* <DEDUP_REMOVED lines=19> */
[----:B------:R-:W-:-:S06]  /*2380*/  IMAD.MOV.U32 R235, RZ, RZ, R0 ;  /* 0x000000ffffeb7224 */ /* 0x000fcc00078e0000 */
[----:B--2---:R-:W-:-:S06]  /*2390*/  WARPGROUP.ARRIVE ;  /* 0x00000000000079c5 */ /* 0x004fcc0000000000 */
[----:B------:R-:W-:Y:S03]  /*23a0*/  HGMMA.64x256x16.F32.BF16 R108, gdesc[UR12], R108, gsb0 ;  /* 0x03e000000c6c79f0 */ /* 0x000fe6000800186c */
[----:B------:R-:W-:Y:S02]  /*23b0*/  WARPGROUP.DEPBAR.LE gsb0, 0x0 ;  /* 0x00008000000079c5 */ /* 0x000fe40000010000 */
[----:B------:R-:W-:Y:S04]  /*23c0*/  STL.64 [R1], R108 ;  /* 0x0000006c01007387 */ /* 0x000fe80000100a00 */
        /* <DEDUP_REMOVED lines=63> */
[----:B0-----:R-:W2:Y:S04]  /*27c0*/  LDL.LU R160, [R1+0xae8] ;  /* 0x000ae80001a07983 */ /* 0x001ea80000300800 */
[----:B------:R-:W3:Y:S04]  /*27d0*/  LDL.LU.64 R150, [R1+0xae0] ;  /* 0x000ae00001967983 */ /* 0x000ee80000300a00 */
        /* <DEDUP_REMOVED lines=20> */
[----:B------:R-:W3:Y:S01]  /*2920*/  LDL.LU.64 R108, [R1+0xa38] ;  /* 0x000a3800016c7983 */ /* 0x000ee20000300a00 */
[----:B------:R-:W-:Y:S01]  /*2930*/  UIADD3 UR12, UR8, 0x402, URZ ;  /* 0x00000402080c7890 */ /* 0x000fe2000fffe03f */
[----:B------:R-:W-:Y:S01]  /*2940*/  UMOV UR13, 0x40000040 ;  /* 0x40000040000d7882 */ /* 0x000fe20000000000 */
[----:B---3--:R-:W-:-:S07]  /*2950*/  WARPGROUP.ARRIVE ;  /* 0x00000000000079c5 */ /* 0x008fce0000000000 */
[----:B------:R-:W-:Y:S03]  /*2960*/  HGMMA.64x256x16.F32.BF16 R24, gdesc[UR12], R24, gsb0 ;  /* 0x03e000000c1879f0 */ /* 0x000fe60008001818 */
        /* <DEDUP_REMOVED lines=65> */
[----:B0-----:R-:W3:Y:S04]  /*2d80*/  LDL.LU.64 R24, [R1] ;  /* 0x0000000001187983 */ /* 0x001ee80000300a00 */
        /* <DEDUP_REMOVED lines=63> */
[----:B------:R-:W-:-:S02]  /*3180*/  UIADD3 UR12, UR8, 0x4, URZ ;  /* 0x00000004080c7890 */ /* 0x000fc4000fffe03f */
[----:B------:R-:W-:Y:S01]  /*3190*/  UIADD3 UR14, UR6, 0x4, URZ ;  /* 0x00000004060e7890 */ /* 0x000fe2000fffe03f */
[----:B------:R-:W-:Y:S01]  /*31a0*/  UMOV UR13, 0x40000040 ;  /* 0x40000040000d7882 */ /* 0x000fe20000000000 */
[----:B------:R-:W-:Y:S01]  /*31b0*/  UMOV UR15, 0x40000040 ;  /* 0x40000040000f7882 */ /* 0x000fe20000000000 */
[----:B---3--:R-:W-:-:S06]  /*31c0*/  WARPGROUP.ARRIVE ;  /* 0x00000000000079c5 */ /* 0x008fcc0000000000 */
[----:B------:R-:W-:Y:S03]  /*31d0*/  HGMMA.64x256x16.F32.BF16 R24, gdesc[UR12], R24, gsb0 ;  /* 0x03e000000c1879f0 */ /* 0x000fe60008001818 */
[----:B------:R-:W-:Y:S02]  /*31e0*/  WARPGROUP.DEPBAR.LE gsb0, 0x0 ;  /* 0x00008000000079c5 */ /* 0x000fe40000010000 */
[----:B------:R-:W-:Y:S01]  /*31f0*/  STL.64 [R1], R24 ;  /* 0x0000001801007387 */ /* 0x000fe20000100a00 */
[----:B------:R-:W-:Y:S01]  /*3200*/  IMAD.MOV.U32 R2, RZ, RZ, R150 ;  /* 0x000000ffff027224 */ /* 0x000fe200078e0096 */
[----:B------:R-:W-:Y:S01]  /*3210*/  MOV R0, R151 ;  /* 0x0000009700007202 */ /* 0x000fe20000000f00 */
[----:B------:R-:W-:Y:S01]  /*3220*/  IMAD.MOV.U32 R3, RZ, RZ, R149 ;  /* 0x000000ffff037224 */ /* 0x000fe200078e0095 */
[----:B------:R-:W-:Y:S01]  /*3230*/  STL.64 [R1+0x8], R26 ;  /* 0x0000081a01007387 */ /* 0x000fe20000100a00 */
        /* <DEDUP_REMOVED lines=35> */
[----:B------:R0:W-:Y:S01]  /*3470*/  STL.64 [R1+0x50], R44 ;  /* 0x0000502c01007387 */ /* 0x0001e20000100a00 */
[----:B------:R-:W-:Y:S01]  /*3480*/  IMAD.MOV.U32 R207, RZ, RZ, R123 ;  /* 0x000000ffffcf7224 */ /* 0x000fe200078e007b */
[----:B------:R-:W-:Y:S01]  /*3490*/  MOV R202, R118 ;  /* 0x0000007600ca7202 */ /* 0x000fe20000000f00 */
[----:B------:R-:W-:Y:S01]  /*34a0*/  IMAD.MOV.U32 R204, RZ, RZ, R120 ;  /* 0x000000ffffcc7224 */ /* 0x000fe200078e0078 */
[----:B------:R-:W3:Y:S01]  /*34b0*/  LDL.LU.64 R150, [R1+0xa30] ;  /* 0x000a300001967983 */ /* 0x000ee20000300a00 */
        /* <DEDUP_REMOVED lines=88> */
[----:B------:R-:W-:-:S02]  /*3a40*/  IMAD.MOV.U32 R226, RZ, RZ, R55 ;  /* 0x000000ffffe27224 */ /* 0x000fc400078e0037 */
[----:B------:R-:W-:Y:S01]  /*3a50*/  IMAD.MOV.U32 R229, RZ, RZ, R52 ;  /* 0x000000ffffe57224 */ /* 0x000fe200078e0034 */
[----:B------:R-:W3:Y:S01]  /*3a60*/  LDL.LU.64 R104, [R1+0x978] ;  /* 0x0009780001687983 */ /* 0x000ee20000300a00 */
[----:B------:R-:W-:Y:S02]  /*3a70*/  IMAD.MOV.U32 R228, RZ, RZ, R53 ;  /* 0x000000ffffe47224 */ /* 0x000fe400078e0035 */
[----:B------:R-:W-:Y:S01]  /*3a80*/  IMAD.MOV.U32 R230, RZ, RZ, R51 ;  /* 0x000000ffffe67224 */ /* 0x000fe200078e0033 */
[----:B------:R-:W3:Y:S01]  /*3a90*/  LDL.LU.64 R102, [R1+0x970] ;  /* 0x0009700001667983 */ /* 0x000ee20000300a00 */
[----:B------:R-:W-:Y:S02]  /*3aa0*/  IMAD.MOV.U32 R233, RZ, RZ, R48 ;  /* 0x000000ffffe97224 */ /* 0x000fe400078e0030 */
[----:B------:R-:W-:Y:S01]  /*3ab0*/  IMAD.MOV.U32 R232, RZ, RZ, R49 ;  /* 0x000000ffffe87224 */ /* 0x000fe200078e0031 */
[----:B------:R-:W3:Y:S01]  /*3ac0*/  LDL.LU.64 R100, [R1+0x968] ;  /* 0x0009680001647983 */ /* 0x000ee20000300a00 */
[----:B------:R-:W-:-:S03]  /*3ad0*/  IMAD.MOV.U32 R234, RZ, RZ, R47 ;  /* 0x000000ffffea7224 */ /* 0x000fc600078e002f */
        /* <DEDUP_REMOVED lines=27> */
[----:B0-----:R-:W3:Y:S04]  /*3c90*/  LDL.LU.64 R44, [R1+0x888] ;  /* 0x00088800012c7983 */ /* 0x001ee80000300a00 */
        /* <DEDUP_REMOVED lines=11> */
[----:B------:R-:W-:-:S02]  /*3d50*/  UMOV UR13, 0x40000040 ;  /* 0x40000040000d7882 */ /* 0x000fc40000000000 */
[----:B--2---:R-:W-:Y:S01]  /*3d60*/  STL [R1+0x830], R160 ;  /* 0x000830a001007387 */ /* 0x004fe20000100800 */
[----:B---3--:R-:W-:-:S06]  /*3d70*/  WARPGROUP.ARRIVE ;  /* 0x00000000000079c5 */ /* 0x008fcc0000000000 */
        /* <DEDUP_REMOVED lines=74> */
[----:B------:R-:W-:-:S02]  /*4220*/  IMAD.MOV.U32 R151, RZ, RZ, R214 ;  /* 0x000000ffff977224 */ /* 0x000fc400078e00d6 */
[----:B------:R-:W-:Y:S01]  /*4230*/  IMAD.MOV.U32 R160, RZ, RZ, R213 ;  /* 0x000000ffffa07224 */ /* 0x000fe200078e00d5 */
[----:B------:R-:W-:Y:S01]  /*4240*/  MOV R213, R23 ;  /* 0x0000001700d57202 */ /* 0x000fe20000000f00 */
        /* <DEDUP_REMOVED lines=14> */
[----:B------:R-:W-:Y:S01]  /*4330*/  IMAD.MOV.U32 R235, RZ, RZ, R0 ;  /* 0x000000ffffeb7224 */ /* 0x000fe200078e0000 */
[----:B------:R-:W-:Y:S02]  /*4340*/  UIADD3 UR12, UR8, 0x6, URZ ;  /* 0x00000006080c7890 */ /* 0x000fe4000fffe03f */
[----:B------:R-:W-:Y:S01]  /*4350*/  UIADD3 UR14, UR6, 0x6, URZ ;  /* 0x00000006060e7890 */ /* 0x000fe2000fffe03f */
[----:B------:R-:W-:Y:S01]  /*4360*/  UMOV UR13, 0x40000040 ;  /* 0x40000040000d7882 */ /* 0x000fe20000000000 */
[----:B------:R-:W-:Y:S01]  /*4370*/  UMOV UR15, 0x40000040 ;  /* 0x40000040000f7882 */ /* 0x000fe20000000000 */
        /* <DEDUP_REMOVED lines=236> */
[----:B------:R-:W-:Y:S01]  /*5240*/  STL.64 [R1+0x30], R36 ;  /* 0x0000302401007387 */ /* 0x000fe20000100a00 */
[----:B------:R-:W-:-:S03]  /*5250*/  IMAD.MOV.U32 R2, RZ, RZ, R150 ;  /* 0x000000ffff027224 */ /* 0x000fc600078e0096 */
[----:B------:R-:W-:Y:S01]  /*5260*/  STL.64 [R1+0x38], R38 ;  /* 0x0000382601007387 */ /* 0x000fe20000100a00 */
[----:B------:R-:W-:-:S03]  /*5270*/  IMAD.MOV.U32 R0, RZ, RZ, R151 ;  /* 0x000000ffff007224 */ /* 0x000fc600078e0097 */
[----:B------:R-:W-:Y:S01]  /*5280*/  STL.64 [R1+0x40], R40 ;  /* 0x0000402801007387 */ /* 0x000fe20000100a00 */
[----:B------:R-:W-:Y:S01]  /*5290*/  IMAD.MOV.U32 R4, RZ, RZ, R148 ;  /* 0x000000ffff047224 */ /* 0x000fe200078e0094 */
[----:B------:R-:W-:Y:S02]  /*52a0*/  MOV R3, R149 ;  /* 0x0000009500037202 */ /* 0x000fe40000000f00 */
[----:B------:R-:W-:Y:S01]  /*52b0*/  STL.64 [R1+0x48], R42 ;  /* 0x0000482a01007387 */ /* 0x000fe20000100a00 */
[----:B------:R-:W-:Y:S01]  /*52c0*/  MOV R6, R146 ;  /* 0x0000009200067202 */ /* 0x000fe20000000f00 */
[----:B------:R-:W-:Y:S02]  /*52d0*/  IMAD.MOV.U32 R5, RZ, RZ, R147 ;  /* 0x000000ffff057224 */ /* 0x000fe400078e0093 */
[----:B------:R0:W-:Y:S01]  /*52e0*/  STL.64 [R1+0x50], R44 ;  /* 0x0000502c01007387 */ /* 0x0001e20000100a00 */
[----:B------:R-:W-:-:S03]  /*52f0*/  IMAD.MOV.U32 R8, RZ, RZ, R144 ;  /* 0x000000ffff087224 */ /* 0x000fc600078e0090 */
[----:B------:R-:W3:Y:S01]  /*5300*/  LDL.LU.64 R150, [R1+0x778] ;  /* 0x0007780001967983 */ /* 0x000ee20000300a00 */
[----:B------:R-:W-:Y:S01]  /*5310*/  IMAD.MOV.U32 R7, RZ, RZ, R145 ;  /* 0x000000ffff077224 */ /* 0x000fe200078e0091 */
[----:B------:R-:W-:Y:S02]  /*5320*/  MOV R9, R143 ;  /* 0x0000008f00097202 */ /* 0x000fe40000000f00 */
[----:B------:R-:W3:Y:S01]  /*5330*/  LDL.LU.64 R148, [R1+0x770] ;  /* 0x0007700001947983 */ /* 0x000ee20000300a00 */
[----:B------:R-:W-:Y:S01]  /*5340*/  IMAD.MOV.U32 R10, RZ, RZ, R142 ;  /* 0x000000ffff0a7224 */ /* 0x000fe200078e008e */
[----:B------:R-:W-:Y:S02]  /*5350*/  MOV R12, R140 ;  /* 0x0000008c000c7202 */ /* 0x000fe40000000f00 */
[----:B------:R-:W3:Y:S01]  /*5360*/  LDL.LU.64 R146, [R1+0x768] ;  /* 0x0007680001927983 */ /* 0x000ee20000300a00 */
[----:B------:R-:W-:-:S03]  /*5370*/  IMAD.MOV.U32 R11, RZ, RZ, R141 ;  /* 0x000000ffff0b7224 */ /* 0x000fc600078e008d */
[----:B------:R-:W3:Y:S01]  /*5380*/  LDL.LU.64 R144, [R1+0x760] ;  /* 0x0007600001907983 */ /* 0x000ee20000300a00 */
[----:B------:R-:W-:Y:S01]  /*5390*/  IMAD.MOV.U32 R14, RZ, RZ, R138 ;  /* 0x000000ffff0e7224 */ /* 0x000fe200078e008a */
[----:B------:R-:W-:Y:S01]  /*53a0*/  MOV R15, R137 ;  /* 0x00000089000f7202 */ /* 0x000fe20000000f00 */
[----:B------:R-:W-:Y:S01]  /*53b0*/  IMAD.MOV.U32 R13, RZ, RZ, R139 ;  /* 0x000000ffff0d7224 */ /* 0x000fe200078e008b */
        /* <DEDUP_REMOVED lines=136> */
[----:B------:R-:W-:-:S03]  /*5c40*/  IMAD.MOV.U32 R235, RZ, RZ, R46 ;  /* 0x000000ffffeb7224 */ /* 0x000fc600078e002e */
        /* <DEDUP_REMOVED lines=351> */
[----:B------:R-:W-:-:S03]  /*7240*/  MOV R4, R150 ;  /* 0x0000009600047202 */ /* 0x000fc60000000f00 */
[----:B------:R-:W-:Y:S01]  /*7250*/  STL.64 [R1+0x38], R38 ;  /* 0x0000382601007387 */ /* 0x000fe20000100a00 */
[----:B------:R-:W-:-:S03]  /*7260*/  IMAD.MOV.U32 R3, RZ, RZ, R151 ;  /* 0x000000ffff037224 */ /* 0x000fc600078e0097 */
[----:B------:R-:W-:Y:S01]  /*7270*/  STL.64 [R1+0x40], R40 ;  /* 0x0000402801007387 */ /* 0x000fe20000100a00 */
[----:B------:R-:W-:-:S03]  /*7280*/  IMAD.MOV.U32 R6, RZ, RZ, R148 ;  /* 0x000000ffff067224 */ /* 0x000fc600078e0094 */
[----:B------:R-:W-:Y:S01]  /*7290*/  STL.64 [R1+0x48], R42 ;  /* 0x0000482a01007387 */ /* 0x000fe20000100a00 */
[----:B------:R-:W-:Y:S01]  /*72a0*/  IMAD.MOV.U32 R5, RZ, RZ, R149 ;  /* 0x000000ffff057224 */ /* 0x000fe200078e0095 */
[----:B------:R-:W-:Y:S02]  /*72b0*/  MOV R7, R147 ;  /* 0x0000009300077202 */ /* 0x000fe40000000f00 */
[----:B------:R0:W-:Y:S01]  /*72c0*/  STL.64 [R1+0x50], R44 ;  /* 0x0000502c01007387 */ /* 0x0001e20000100a00 */
        /* <DEDUP_REMOVED lines=149> */
[----:B------:R-:W-:Y:S02]  /*7c20*/  IMAD.MOV.U32 R16, RZ, RZ, R46 ;  /* 0x000000ffff107224 */ /* 0x000fe400078e002e */
[----:B------:R-:W-:Y:S01]  /*7c30*/  IMAD.MOV.U32 R2, RZ, RZ, R47 ;  /* 0x000000ffff027224 */ /* 0x000fe200078e002f */
        /* <DEDUP_REMOVED lines=97> */
[----:B------:R-:W-:Y:S01]  /*8250*/  UMOV UR13, 0x40000040 ;  /* 0x40000040000d7882 */ /* 0x000fe20000000000 */
[----:B------:R-:W-:Y:S01]  /*8260*/  IMAD.MOV.U32 R219, RZ, RZ, R20 ;  /* 0x000000ffffdb7224 */ /* 0x000fe200078e0014 */
[----:B------:R-:W-:Y:S01]  /*8270*/  UMOV UR15, 0x40000040 ;  /* 0x40000040000f7882 */ /* 0x000fe20000000000 */
[----:B------:R-:W-:Y:S01]  /*8280*/  IMAD.MOV.U32 R220, RZ, RZ, R19 ;  /* 0x000000ffffdc7224 */ /* 0x000fe200078e0013 */
[----:B------:R0:W5:Y:S01]  /*8290*/  LDL.LU R16, [R1+0x2c4] ;  /* 0x0002c40001107983 */ /* 0x0001620000300800 */
[----:B------:R-:W-:-:S02]  /*82a0*/  IMAD.MOV.U32 R222, RZ, RZ, R17 ;  /* 0x000000ffffde7224 */ /* 0x000fc400078e0011 */
[----:B------:R-:W-:Y:S01]  /*82b0*/  IMAD.MOV.U32 R223, RZ, RZ, R15 ;  /* 0x000000ffffdf7224 */ /* 0x000fe200078e000f */
[----:B------:R0:W5:Y:S01]  /*82c0*/  LDL.LU R2, [R1+0x2c0] ;  /* 0x0002c00001027983 */ /* 0x0001620000300800 */
[----:B------:R-:W-:Y:S02]  /*82d0*/  IMAD.MOV.U32 R225, RZ, RZ, R13 ;  /* 0x000000ffffe17224 */ /* 0x000fe400078e000d */
[----:B------:R-:W-:Y:S01]  /*82e0*/  IMAD.MOV.U32 R226, RZ, RZ, R12 ;  /* 0x000000ffffe27224 */ /* 0x000fe200078e000c */
[----:B------:R0:W5:Y:S01]  /*82f0*/  LDL.LU R0, [R1+0x2bc] ;  /* 0x0002bc0001007983 */ /* 0x0001620000300800 */
[----:B------:R-:W-:Y:S02]  /*8300*/  IMAD.MOV.U32 R228, RZ, RZ, R10 ;  /* 0x000000ffffe47224 */ /* 0x000fe400078e000a */
[----:B------:R-:W-:Y:S02]  /*8310*/  IMAD.MOV.U32 R229, RZ, RZ, R9 ;  /* 0x000000ffffe57224 */ /* 0x000fe400078e0009 */
[----:B------:R-:W-:-:S02]  /*8320*/  IMAD.MOV.U32 R231, RZ, RZ, R7 ;  /* 0x000000ffffe77224 */ /* 0x000fc400078e0007 */
[----:B------:R-:W-:Y:S02]  /*8330*/  IMAD.MOV.U32 R232, RZ, RZ, R6 ;  /* 0x000000ffffe87224 */ /* 0x000fe400078e0006 */
[----:B------:R-:W-:Y:S02]  /*8340*/  IMAD.MOV.U32 R234, RZ, RZ, R4 ;  /* 0x000000ffffea7224 */ /* 0x000fe400078e0004 */
        /* <DEDUP_REMOVED lines=68> */
[----:B-1----:R0:W5:Y:S04]  /*8790*/  LDL.LU R160, [R1+0x2b8] ;  /* 0x0002b80001a07983 */ /* 0x0021680000300800 */
[----:B------:R-:W2:Y:S04]  /*87a0*/  LDL.LU.64 R150, [R1+0x2b0] ;  /* 0x0002b00001967983 */ /* 0x000ea80000300a00 */
        /* <DEDUP_REMOVED lines=20> */
[----:B------:R-:W2:Y:S01]  /*88f0*/  LDL.LU.64 R108, [R1+0x208] ;  /* 0x00020800016c7983 */ /* 0x000ea20000300a00 */
[----:B------:R-:W-:Y:S01]  /*8900*/  UIADD3 UR12, UR8, 0xc06, URZ ;  /* 0x00000c06080c7890 */ /* 0x000fe2000fffe03f */
[----:B------:R-:W-:Y:S01]  /*8910*/  UMOV UR13, 0x40000040 ;  /* 0x40000040000d7882 */ /* 0x000fe20000000000 */
[----:B--2---:R-:W-:-:S07]  /*8920*/  WARPGROUP.ARRIVE ;  /* 0x00000000000079c5 */ /* 0x004fce0000000000 */
[----:B------:R-:W-:Y:S03]  /*8930*/  HGMMA.64x256x16.F32.BF16 R24, gdesc[UR12], R24, gsb0 ;  /* 0x03e000000c1879f0 */ /* 0x000fe60008001818 */
[----:B------:R-:W-:Y:S02]  /*8940*/  WARPGROUP.DEPBAR.LE gsb0, 0x0 ;  /* 0x00008000000079c5 */ /* 0x000fe40000010000 */
[----:B0-----:R-:W-:Y:S05]  /*8950*/  @!P1 BRA `(.L_x_18) ;  /* 0x0000008000a89947 */ /* 0x001fea0003800000 */
[----:B------:R-:W-:Y:S02]  /*8960*/  UIADD3 UR6, UR37, 0x1, URZ ;  /* 0x0000000125067890 */ /* 0x000fe4000fffe03f */
[----:B------:R-:W-:Y:S02]  /*8970*/  UMOV UR7, UR37 ;  /* 0x0000002500077c82 */ /* 0x000fe40008000000 */
[----:B------:R-:W-:-:S04]  /*8980*/  UISETP.NE.AND UP0, UPT, UR6, 0x7, UPT ;  /* 0x000000070600788c */ /* 0x000fc8000bf05270 */
[----:B------:R-:W-:Y:S02]  /*8990*/  USEL UR9, URZ, 0x1, UP0 ;  /* 0x000000013f097887 */ /* 0x000fe40008000000 */
[----:B------:R-:W-:Y:S02]  /*89a0*/  USEL UR6, UR6, URZ, UP0 ;  /* 0x0000003f06067287 */ /* 0x000fe40008000000 */
[----:B------:R-:W-:-:S12]  /*89b0*/  ULOP3.LUT UR9, UR36, UR9, URZ, 0x3c, !UPT ;  /* 0x0000000924097292 */ /* 0x000fd8000f8e3c3f */
.L_x_25:
[----:B------:R-:W-:Y:S05]  /*89c0*/  @!P0 BRA `(.L_x_19) ;  /* 0x0000000000048947 */ /* 0x000fea0003800000 */
[----:B------:R-:W-:Y:S01]  /*89d0*/  BPT.TRAP 0x1 ;  /* 0x000000040000795c */ /* 0x000fe20000300000 */
.L_x_19:
[----:B------:R-:W0:Y:S01]  /*89e0*/  S2UR UR10, SR_CgaCtaId ;  /* 0x00000000000a79c3 */ /* 0x000e220000008800 */
[----:B------:R-:W-:Y:S01]  /*89f0*/  UMOV UR8, 0x400 ;  /* 0x0000040000087882 */ /* 0x000fe20000000000 */
[----:B------:R-:W-:-:S04]  /*8a00*/  MOV R3, UR9 ;  /* 0x0000000900037c02 */ /* 0x000fc80008000f00 */
[----:B------:R-:W-:Y:S01]  /*8a10*/  SHF.L.U32 R3, R3, 0x1f, RZ ;  /* 0x0000001f03037819 */ /* 0x000fe200000006ff */
[----:B0-----:R-:W-:-:S04]  /*8a20*/  ULEA UR8, UR10, UR8, 0x18 ;  /* 0x000000080a087291 */ /* 0x001fc8000f8ec03f */
[----:B------:R-:W-:-:S09]  /*8a30*/  ULEA UR10, UR6, UR8, 0x3 ;  /* 0x00000008060a7291 */ /* 0x000fd2000f8e183f */
[----:B------:R0:W1:Y:S01]  /*8a40*/  SYNCS.PHASECHK.TRANS64.TRYWAIT P1, [UR10], R3 ;  /* 0x00000003ff0075a7 */ /* 0x000062000802014a */
[----:B------:R-:W-:Y:S05]  /*8a50*/  @!P0 BRA `(.L_x_20) ;  /* 0x0000000000048947 */ /* 0x000fea0003800000 */
[----:B------:R-:W-:Y:S01]  /*8a60*/  BPT.TRAP 0x1 ;  /* 0x000000040000795c */ /* 0x000fe20000300000 */
.L_x_20:
[----:B-1----:R-:W-:Y:S05]  /*8a70*/  @P1 BRA `(.L_x_21) ;  /* 0x0000000000081947 */ /* 0x002fea0003800000 */
[----:B------:R-:W1:Y:S02]  /*8a80*/  SYNCS.PHASECHK.TRANS64.TRYWAIT P1, [UR10], R3 ;  /* 0x00000003ff0075a7 */ /* 0x000e64000802014a */
[----:B-1----:R-:W-:Y:S05]  /*8a90*/  @!P1 BRA `(.L_x_22) ;  /* 0x000001ac00e49947 */ /* 0x002fea0003800000 */
.L_x_21:
        /* <DEDUP_REMOVED lines=64> */
[----:B--2---:R-:W2:Y:S04]  /*8ea0*/  LDL.LU.64 R24, [R1] ;  /* 0x0000000001187983 */ /* 0x004ea80000300a00 */
        /* <DEDUP_REMOVED lines=63> */
[----:B------:R-:W-:-:S02]  /*92a0*/  ULEA UR10, UR6, UR4, 0xc ;  /* 0x00000004060a7291 */ /* 0x000fc4000f8e603f */
[----:B------:R-:W-:Y:S01]  /*92b0*/  ULEA UR11, UR6, UR5, 0xc ;  /* 0x00000005060b7291 */ /* 0x000fe2000f8e603f */
[----:B-----5:R-:W-:Y:S01]  /*92c0*/  STL [R1+0x2c4], R16 ;  /* 0x0002c41001007387 */ /* 0x020fe20000100800 */
[----:B------:R-:W-:Y:S01]  /*92d0*/  UMOV UR13, 0x40000040 ;  /* 0x40000040000d7882 */ /* 0x000fe20000000000 */
[----:B------:R-:W-:Y:S02]  /*92e0*/  UMOV UR15, 0x40000040 ;  /* 0x40000040000f7882 */ /* 0x000fe40000000000 */
[----:B------:R-:W-:Y:S01]  /*92f0*/  UMOV UR12, UR10 ;  /* 0x0000000a000c7c82 */ /* 0x000fe20008000000 */
[----:B------:R3:W-:Y:S01]  /*9300*/  STL [R1+0x2c0], R2 ;  /* 0x0002c00201007387 */ /* 0x0007e20000100800 */
[----:B------:R-:W-:-:S03]  /*9310*/  UMOV UR14, UR11 ;  /* 0x0000000b000e7c82 */ /* 0x000fc60008000000 */
[----:B------:R4:W-:Y:S01]  /*9320*/  STL [R1+0x2bc], R0 ;  /* 0x0002bc0001007387 */ /* 0x0009e20000100800 */
[----:B--2---:R-:W-:-:S06]  /*9330*/  WARPGROUP.ARRIVE ;  /* 0x00000000000079c5 */ /* 0x004fcc0000000000 */
[----:B------:R-:W-:Y:S03]  /*9340*/  HGMMA.64x256x16.F32.BF16 R24, gdesc[UR12], R24, gsb0 ;  /* 0x03e000000c1879f0 */ /* 0x000fe60008001818 */
[----:B------:R-:W-:Y:S02]  /*9350*/  WARPGROUP.DEPBAR.LE gsb0, 0x0 ;  /* 0x00008000000079c5 */ /* 0x000fe40000010000 */
[----:B------:R-:W-:Y:S01]  /*9360*/  STL.64 [R1], R24 ;  /* 0x0000001801007387 */ /* 0x000fe20000100a00 */
[----:B---3--:R-:W-:Y:S01]  /*9370*/  MOV R2, R150 ;  /* 0x0000009600027202 */ /* 0x008fe20000000f00 */
[----:B----4-:R-:W-:Y:S01]  /*9380*/  IMAD.MOV.U32 R0, RZ, RZ, R151 ;  /* 0x000000ffff007224 */ /* 0x010fe200078e0097 */
[----:B------:R-:W-:Y:S01]  /*9390*/  MOV R5, R147 ;  /* 0x0000009300057202 */ /* 0x000fe20000000f00 */
[----:B------:R-:W-:Y:S01]  /*93a0*/  STL.64 [R1+0x8], R26 ;  /* 0x0000081a01007387 */ /* 0x000fe20000100a00 */
[----:B-1----:R-:W-:Y:S01]  /*93b0*/  IMAD.MOV.U32 R4, RZ, RZ, R148 ;  /* 0x000000ffff047224 */ /* 0x002fe200078e0094 */
[----:B------:R-:W-:Y:S01]  /*93c0*/  MOV R8, R144 ;  /* 0x0000009000087202 */ /* 0x000fe20000000f00 */
[----:B0-----:R-:W-:Y:S01]  /*93d0*/  IMAD.MOV.U32 R3, RZ, RZ, R149 ;  /* 0x000000ffff037224 */ /* 0x001fe200078e0095 */
        /* <DEDUP_REMOVED lines=36> */
[----:B------:R-:W2:Y:S01]  /*9620*/  LDL.LU.64 R150, [R1+0xce8] ;  /* 0x000ce80001967983 */ /* 0x000ea20000300a00 */
        /* <DEDUP_REMOVED lines=92> */
[----:B------:R-:W-:-:S02]  /*9bf0*/  IMAD.MOV.U32 R231, RZ, RZ, R50 ;  /* 0x000000ffffe77224 */ /* 0x000fc400078e0032 */
[----:B------:R-:W-:Y:S01]  /*9c00*/  IMAD.MOV.U32 R232, RZ, RZ, R49 ;  /* 0x000000ffffe87224 */ /* 0x000fe200078e0031 */
[----:B------:R-:W2:Y:S01]  /*9c10*/  LDL.LU.64 R102, [R1+0xc28] ;  /* 0x000c280001667983 */ /* 0x000ea20000300a00 */
[----:B------:R-:W-:Y:S02]  /*9c20*/  IMAD.MOV.U32 R235, RZ, RZ, R46 ;  /* 0x000000ffffeb7224 */ /* 0x000fe400078e002e */
[----:B------:R-:W-:Y:S01]  /*9c30*/  IMAD.MOV.U32 R234, RZ, RZ, R47 ;  /* 0x000000ffffea7224 */ /* 0x000fe200078e002f */
        /* <DEDUP_REMOVED lines=28> */
[----:B0-----:R-:W2:Y:S04]  /*9e00*/  LDL.LU.64 R44, [R1+0xb40] ;  /* 0x000b4000012c7983 */ /* 0x001ea80000300a00 */
        /* <DEDUP_REMOVED lines=11> */
[----:B------:R-:W-:-:S02]  /*9ec0*/  UMOV UR13, 0x40000040 ;  /* 0x40000040000d7882 */ /* 0x000fc40000000000 */
[----:B------:R-:W-:Y:S01]  /*9ed0*/  STL [R1+0xae8], R160 ;  /* 0x000ae8a001007387 */ /* 0x000fe20000100800 */
[----:B--2---:R-:W-:-:S06]  /*9ee0*/  WARPGROUP.ARRIVE ;  /* 0x00000000000079c5 */ /* 0x004fcc0000000000 */
        /* <DEDUP_REMOVED lines=335> */
[----:B------:R-:W-:-:S03]  /*b3e0*/  MOV R0, R151 ;  /* 0x0000009700007202 */ /* 0x000fc60000000f00 */
[----:B------:R-:W-:Y:S01]  /*b3f0*/  STL.64 [R1+0x40], R40 ;  /* 0x0000402801007387 */ /* 0x000fe20000100a00 */
[----:B------:R-:W-:Y:S01]  /*b400*/  MOV R4, R148 ;  /* 0x0000009400047202 */ /* 0x000fe20000000f00 */
[----:B------:R-:W-:Y:S02]  /*b410*/  IMAD.MOV.U32 R3, RZ, RZ, R149 ;  /* 0x000000ffff037224 */ /* 0x000fe400078e0095 */
[----:B------:R-:W-:Y:S01]  /*b420*/  STL.64 [R1+0x48], R42 ;  /* 0x0000482a01007387 */ /* 0x000fe20000100a00 */
[----:B------:R-:W-:-:S03]  /*b430*/  IMAD.MOV.U32 R6, RZ, RZ, R146 ;  /* 0x000000ffff067224 */ /* 0x000fc600078e0092 */
[----:B------:R0:W-:Y:S01]  /*b440*/  STL.64 [R1+0x50], R44 ;  /* 0x0000502c01007387 */ /* 0x0001e20000100a00 */
        /* <DEDUP_REMOVED lines=1383> */
[----:B------:R-:W-:Y:S01]  /*10ac0*/  BPT.TRAP 0x1 ;  /* 0x000000040000795c */ /* 0x000fe20000300000 */
.L_x_23:
[----:B------:R-:W-:Y:S02]  /*10ad0*/  UISETP.GT.U32.AND UP0, UPT, UR38, 0x1, UPT ;  /* 0x000000012600788c */ /* 0x000fe4000bf04070 */
[----:B------:R-:W-:-:S04]  /*10ae0*/  ULEA UR8, UR7, UR8, 0x3 ;  /* 0x0000000807087291 */ /* 0x000fc8000f8e183f */
[----:B------:R-:W-:Y:S01]  /*10af0*/  UIADD3 UR8, UR8, 0x38, URZ ;  /* 0x0000003808087890 */ /* 0x000fe2000fffe03f */
[----:B------:R-:W-:-:S03]  /*10b00*/  PLOP3.LUT P1, PT, PT, PT, UP0, 0x80, 0x0 ;  /* 0x000000000000781c */ /* 0x000fc60003f2f008 */
[----:B------:R-:W-:-:S09]  /*10b10*/  UPRMT UR8, URZ, 0x654, UR8 ;  /* 0x000006543f087896 */ /* 0x000fd20008000008 */
[----:B------:R-:W-:Y:S01]  /*10b20*/  SYNCS.ARRIVE.TRANS64.RED.A1T0 RZ, [UR8], RZ ;  /* 0x000000ffffff79a7 */ /* 0x000fe20008100408 */
[----:B------:R-:W-:Y:S05]  /*10b30*/  @P1 BRA `(.L_x_24) ;  /* 0x0000000000041947 */ /* 0x000fea0003800000 */
[----:B------:R-:W-:Y:S01]  /*10b40*/  BPT.TRAP 0x1 ;  /* 0x000000040000795c */ /* 0x000fe20000300000 */
.L_x_24:
[----:B------:R-:W-:Y:S01]  /*10b50*/  UIADD3 UR6, UR6, 0x1, URZ ;  /* 0x0000000106067890 */ /* 0x000fe2000fffe03f */
[C---:B-----5:R-:W-:Y:S01]  /*10b60*/  ISETP.GT.AND P1, PT, R0.reuse, 0x1, PT ;  /* 0x000000010000780c */ /* 0x060fe20003f24270 */
[----:B------:R-:W-:Y:S01]  /*10b70*/  UIADD3 UR7, UR7, 0x1, URZ ;  /* 0x0000000107077890 */ /* 0x000fe2000fffe03f */
[----:B------:R-:W-:Y:S01]  /*10b80*/  IADD3 R0, R0, -0x1, RZ ;  /* 0xffffffff00007810 */ /* 0x000fe20007ffe0ff */
[----:B------:R-:W-:Y:S02]  /*10b90*/  UISETP.NE.AND UP0, UPT, UR6, 0x7, UPT ;  /* 0x000000070600788c */ /* 0x000fe4000bf05270 */
[----:B------:R-:W-:Y:S02]  /*10ba0*/  UISETP.NE.AND UP1, UPT, UR7, 0x7, UPT ;  /* 0x000000070700788c */ /* 0x000fe4000bf25270 */
[----:B------:R-:W-:Y:S02]  /*10bb0*/  USEL UR8, URZ, 0x1, UP0 ;  /* 0x000000013f087887 */ /* 0x000fe40008000000 */
[----:B------:R-:W-:-:S02]  /*10bc0*/  USEL UR6, UR6, URZ, UP0 ;  /* 0x0000003f06067287 */ /* 0x000fc40008000000 */
[----:B------:R-:W-:Y:S02]  /*10bd0*/  USEL UR7, UR7, URZ, UP1 ;  /* 0x0000003f07077287 */ /* 0x000fe40008800000 */
[----:B------:R-:W-:Y:S01]  /*10be0*/  ULOP3.LUT UR9, UR9, UR8, URZ, 0x3c, !UPT ;  /* 0x0000000809097292 */ /* 0x000fe2000f8e3c3f */
[----:B------:R-:W-:Y:S11]  /*10bf0*/  @P1 BRA `(.L_x_25) ;  /* 0xffffff7c00701947 */ /* 0x000ff6000383ffff */
.L_x_18:
[----:B-----5:R-:W0:Y:S02]  /*10c00*/  LDC R0, c[0x0][0x28c] ;  /* 0x0000a300ff007b82 */ /* 0x020e240000000800 */
[----:B0-----:R-:W-:-:S13]  /*10c10*/  ISETP.GE.AND P1, PT, R0, 0x1, PT ;  /* 0x000000010000780c */ /* 0x001fda0003f26270 */
[----:B------:R-:W-:Y:S05]  /*10c20*/  @!P1 BRA `(.L_x_26) ;  /* 0x0000000000549947 */ /* 0x000fea0003800000 */
[----:B------:R-:W-:Y:S05]  /*10c30*/  @!P0 BRA `(.L_x_27) ;  /* 0x0000000000048947 */ /* 0x000fea0003800000 */
[----:B------:R-:W-:Y:S01]  /*10c40*/  BPT.TRAP 0x1 ;  /* 0x000000040000795c */ /* 0x000fe20000300000 */
.L_x_27:
[----:B------:R-:W-:Y:S01]  /*10c50*/  UISETP.LT.AND UP0, UPT, UR43, 0x1, UPT ;  /* 0x000000012b00788c */ /* 0x000fe2000bf01270 */
[----:B------:R-:W0:Y:S03]  /*10c60*/  S2UR UR7, SR_CgaCtaId ;  /* 0x00000000000779c3 */ /* 0x000e260000008800 */
[----:B------:R-:W-:Y:S02]  /*10c70*/  USEL UR6, UR43, 0x1, UP0 ;  /* 0x000000012b067887 */ /* 0x000fe40008000000 */
[----:B------:R-:W-:Y:S02]  /*10c80*/  UISETP.GT.U32.AND UP0, UPT, UR38, 0x1, UPT ;  /* 0x000000012600788c */ /* 0x000fe4000bf04070 */
[----:B------:R-:W-:-:S04]  /*10c90*/  UIADD3 UR6, UR37, UR43, -UR6 ;  /* 0x0000002b25067290 */ /* 0x000fc8000fffe806 */
[----:B------:R-:W-:Y:S01]  /*10ca0*/  UIMAD.WIDE.U32 UR4, UR6, 0x24924925, URZ ;  /* 0x24924925060478a5 */ /* 0x000fe2000f8e003f */
[----:B------:R-:W-:-:S03]  /*10cb0*/  PLOP3.LUT P0, PT, PT, PT, UP0, 0x80, 0x0 ;  /* 0x000000000000781c */ /* 0x000fc60003f0f008 */
[----:B------:R-:W-:-:S04]  /*10cc0*/  UIADD3 UR4, UR6, -UR5, URZ ;  /* 0x8000000506047290 */ /* 0x000fc8000fffe03f */
[----:B------:R-:W-:-:S03]  /*10cd0*/  ULEA.HI UR4, UR4, UR5, URZ, 0x1f ;  /* 0x0000000504047291 */ /* 0x000fc6000f8ff83f */
[----:B------:R-:W-:Y:S01]  /*10ce0*/  UMOV UR5, 0x400 ;  /* 0x0000040000057882 */ /* 0x000fe20000000000 */
[----:B------:R-:W-:Y:S02]  /*10cf0*/  USHF.R.U32.HI UR4, URZ, 0x2, UR4 ;  /* 0x000000023f047899 */ /* 0x000fe40008011604 */
[----:B0-----:R-:W-:Y:S02]  /*10d00*/  ULEA UR5, UR7, UR5, 0x18 ;  /* 0x0000000507057291 */ /* 0x001fe4000f8ec03f */
[----:B------:R-:W-:-:S04]  /*10d10*/  UIMAD UR4, UR4, -0x7, UR6 ;  /* 0xfffffff9040478a4 */ /* 0x000fc8000f8e0206 */
[----:B------:R-:W-:-:S04]  /*10d20*/  ULEA UR4, UR4, UR5, 0x3 ;  /* 0x0000000504047291 */ /* 0x000fc8000f8e183f */
[----:B------:R-:W-:-:S04]  /*10d30*/  UIADD3 UR4, UR4, 0x38, URZ ;  /* 0x0000003804047890 */ /* 0x000fc8000fffe03f */
[----:B------:R-:W-:-:S09]  /*10d40*/  UPRMT UR4, URZ, 0x654, UR4 ;  /* 0x000006543f047896 */ /* 0x000fd20008000004 */
[----:B------:R-:W-:Y:S01]  /*10d50*/  SYNCS.ARRIVE.TRANS64.RED.A1T0 RZ, [UR4], RZ ;  /* 0x000000ffffff79a7 */ /* 0x000fe20008100404 */
[----:B------:R-:W-:Y:S05]  /*10d60*/  @P0 BRA `(.L_x_26) ;  /* 0x0000000000040947 */ /* 0x000fea0003800000 */
[----:B------:R-:W-:Y:S01]  /*10d70*/  BPT.TRAP 0x1 ;  /* 0x000000040000795c */ /* 0x000fe20000300000 */
.L_x_26:
[----:B------:R-:W0:Y:S01]  /*10d80*/  S2R R8, SR_TID.X ;  /* 0x0000000000087919 */ /* 0x000e220000002100 */
[----:B------:R-:W-:Y:S01]  /*10d90*/  LOP3.LUT R4, R160, 0x1, RZ, 0xc0, !PT ;  /* 0x00000001a0047812 */ /* 0x000fe200078ec0ff */
[----:B------:R-:W-:Y:S01]  /*10da0*/  USHF.R.S32.HI UR10, URZ, 0x1f, UR42 ;  /* 0x0000001f3f0a7899 */ /* 0x000fe2000801142a */
[----:B------:R-:W-:Y:S01]  /*10db0*/  MOV R19, 0x6540 ;  /* 0x0000654000137802 */ /* 0x000fe20000000f00 */
[----:B------:R-:W-:Y:S01]  /*10dc0*/  ULDC.64 UR8, c[0x0][0x5d0] ;  /* 0x0001740000087ab9 */ /* 0x000fe20000000a00 */
[----:B------:R-:W-:Y:S01]  /*10dd0*/  UIMAD.WIDE UR6, UR40, 0x100, URZ ;  /* 0x00000100280678a5 */ /* 0x000fe2000f8e023f */
[----:B------:R-:W-:Y:S01]  /*10de0*/  IMAD.SHL.U32 R3, R4, 0x40, RZ ;  /* 0x0000004004037824 */ /* 0x000fe200078e00ff */
[----:B------:R-:W-:Y:S02]  /*10df0*/  UIMAD UR4, UR10, UR8, URZ ;  /* 0x000000080a0472a4 */ /* 0x000fe4000f8e023f */
[----:B------:R-:W-:Y:S01]  /*10e00*/  IMAD.U32 R6, RZ, RZ, UR8 ;  /* 0x00000008ff067e24 */ /* 0x000fe2000f8e00ff */
[----:B------:R-:W-:Y:S01]  /*10e10*/  USHF.L.U32 UR40, UR40, 0x8, URZ ;  /* 0x0000000828287899 */ /* 0x000fe2000800063f */
[----:B------:R-:W-:Y:S01]  /*10e20*/  ULDC UR8, c[0x0][0x288] ;  /* 0x0000a20000087ab9 */ /* 0x000fe20000000800 */
[----:B------:R-:W-:-:S02]  /*10e30*/  UIMAD UR4, UR42, UR9, UR4 ;  /* 0x000000092a0472a4 */ /* 0x000fc4000f8e0204 */
[----:B------:R-:W-:Y:S01]  /*10e40*/  UIADD3 UR37, UR43, UR37, URZ ;  /* 0x000000252b257290 */ /* 0x000fe2000fffe03f */
[----:B------:R-:W-:Y:S01]  /*10e50*/  ULDC UR9, c[0x0][0x284] ;  /* 0x0000a10000097ab9 */ /* 0x000fe20000000800 */
[----:B------:R-:W-:Y:S01]  /*10e60*/  UISETP.GE.U32.AND UP1, UPT, UR43, 0x7, UPT ;  /* 0x000000072b00788c */ /* 0x000fe2000bf26070 */
[----:B------:R-:W-:Y:S01]  /*10e70*/  MOV R17, UR9 ;  /* 0x0000000900117c02 */ /* 0x000fe20008000f00 */
[----:B------:R-:W-:-:S04]  /*10e80*/  UISETP.GT.U32.AND UP0, UPT, UR37, 0x6, UPT ;  /* 0x000000062500788c */ /* 0x000fc8000bf04070 */
[----:B------:R-:W-:Y:S01]  /*10e90*/  UISETP.LT.U32.AND UP0, UPT, UR43, 0x7, UP0 ;  /* 0x000000072b00788c */ /* 0x000fe20008701070 */
[C---:B0-----:R-:W-:Y:S01]  /*10ea0*/  IMAD.SHL.U32 R18, R8.reuse, 0x2, RZ ;  /* 0x0000000208127824 */ /* 0x041fe200078e00ff */
[----:B------:R-:W-:Y:S02]  /*10eb0*/  SHF.R.U32.HI R0, RZ, 0x2, R8 ;  /* 0x00000002ff007819 */ /* 0x000fe40000011608 */
[----:B------:R-:W-:Y:S02]  /*10ec0*/  LOP3.LUT R5, R8, 0x60, RZ, 0xc0, !PT ;  /* 0x0000006008057812 */ /* 0x000fe400078ec0ff */
[----:B------:R-:W-:Y:S02]  /*10ed0*/  LOP3.LUT R18, R18, 0x6, RZ, 0xc0, !PT ;  /* 0x0000000612127812 */ /* 0x000fe400078ec0ff */
[----:B------:R-:W-:Y:S02]  /*10ee0*/  LOP3.LUT R0, R0, 0x7, RZ, 0xc0, !PT ;  /* 0x0000000700007812 */ /* 0x000fe400078ec0ff */
[----:B------:R-:W-:Y:S01]  /*10ef0*/  PRMT R18, R18, R19, UR41 ;  /* 0x0000002912127e16 */ /* 0x000fe20008000013 */
[----:B------:R-:W-:Y:S01]  /*10f00*/  USHF.L.U32 UR41, UR41, 0x8, URZ ;  /* 0x0000000829297899 */ /* 0x000fe2000800063f */
[----:B------:R-:W-:-:S02]  /*10f10*/  SHF.R.U32.HI R5, RZ, 0x1, R5 ;  /* 0x00000001ff057819 */ /* 0x000fc40000011605 */
[----:B------:R-:W-:Y:S01]  /*10f20*/  LOP3.LUT R3, R3, 0x40, R0, 0xe2, !PT ;  /* 0x0000004003037812 */ /* 0x000fe200078ee200 */
[----:B------:R-:W-:Y:S01]  /*10f30*/  UISETP.GE.AND UP2, UPT, UR41, UR8, UPT ;  /* 0x000000082900728c */ /* 0x000fe2000bf46270 */
[----:B------:R-:W-:Y:S02]  /*10f40*/  SHF.R.S32.HI R19, RZ, 0x1f, R18 ;  /* 0x0000001fff137819 */ /* 0x000fe40000011412 */
[----:B------:R-:W-:Y:S01]  /*10f50*/  IADD3 R0, RZ, -R5, -R0 ;  /* 0x80000005ff007210 */ /* 0x000fe20007ffe800 */
[----:B------:R-:W-:Y:S01]  /*10f60*/  UISETP.GE.OR UP2, UPT, UR40, UR9, UP2 ;  /* 0x000000092800728c */ /* 0x000fe20009746670 */
[----:B------:R-:W-:Y:S01]  /*10f70*/  LOP3.LUT R3, R3, UR6, R5, 0xfe, !PT ;  /* 0x0000000603037c12 */ /* 0x000fe2000f8efe05 */
[----:B------:R-:W-:-:S04]  /*10f80*/  IMAD.WIDE.U32 R6, R6, UR42, R18 ;  /* 0x0000002a06067c25 */ /* 0x000fc8000f8e0012 */
[----:B------:R-:W-:Y:S01]  /*10f90*/  IMAD R0, R4, -0x40, R0 ;  /* 0xffffffc004007824 */ /* 0x000fe200078e0200 */
[----:B------:R-:W-:Y:S01]  /*10fa0*/  PLOP3.LUT P0, PT, PT, PT, UP2, 0x80, 0x0 ;  /* 0x000000000000781c */ /* 0x000fe20003f0f028 */
[----:B------:R-:W-:Y:S01]  /*10fb0*/  VIADD R7, R7, UR4 ;  /* 0x0000000407077c36 */ /* 0x000fe20008000000 */
[----:B------:R-:W-:Y:S01]  /*10fc0*/  UIMAD.WIDE.U32 UR4, UR37, 0x24924925, URZ ;  /* 0x24924925250478a5 */ /* 0x000fe2000f8e003f */
[----:B------:R-:W-:Y:S01]  /*10fd0*/  IMAD.MOV.U32 R4, RZ, RZ, -0x2 ;  /* 0xfffffffeff047424 */ /* 0x000fe200078e00ff */
[----:B------:R-:W-:Y:S01]  /*10fe0*/  IADD3 R17, R17, -UR40, R0 ;  /* 0x8000002811117c10 */ /* 0x000fe2000fffe000 */
[----:B------:R-:W-:Y:S01]  /*10ff0*/  UMOV UR40, 0xffffffff ;  /* 0xffffffff00287882 */ /* 0x000fe20000000000 */
[----:B------:R-:W-:Y:S01]  /*11000*/  LOP3.LUT R0, R8, 0x3, RZ, 0xc0, !PT ;  /* 0x0000000308007812 */ /* 0x000fe200078ec0ff */
[----:B------:R-:W-:-:S04]  /*11010*/  UIADD3 UR4, UR37, -UR5, URZ ;  /* 0x8000000525047290 */ /* 0x000fc8000fffe03f */
[----:B------:R-:W-:Y:S01]  /*11020*/  IMAD R0, R0, R4, UR8 ;  /* 0x0000000800007e24 */ /* 0x000fe2000f8e0204 */
[----:B------:R-:W-:Y:S02]  /*11030*/  USEL UR8, URZ, 0x1, !UP0 ;  /* 0x000000013f087887 */ /* 0x000fe4000c000000 */
[----:B------:R-:W-:Y:S01]  /*11040*/  ULEA.HI UR4, UR4, UR5, URZ, 0x1f ;  /* 0x0000000504047291 */ /* 0x000fe2000f8ff83f */
[----:B------:R-:W-:Y:S01]  /*11050*/  VIADD R0, R0, -UR41 ;  /* 0x8000002900007c36 */ /* 0x000fe20008000000 */
[----:B------:R-:W-:Y:S02]  /*11060*/  ULOP3.LUT UR36, UR36, UR8, URZ, 0x3c, !UPT ;  /* 0x0000000824247292 */ /* 0x000fe4000f8e3c3f */
[----:B------:R-:W-:-:S04]  /*11070*/  USHF.R.U32.HI UR4, URZ, 0x2, UR4 ;  /* 0x000000023f047899 */ /* 0x000fc80008011604 */
[----:B------:R-:W-:Y:S02]  /*11080*/  @UP1 ULOP3.LUT UR36, UR36, 0x1, UR4, 0x78, !UPT ;  /* 0x0000000124241892 */ /* 0x000fe4000f8e7804 */
[----:B------:R-:W-:Y:S01]  /*11090*/  UIMAD UR37, UR4, -0x7, UR37 ;  /* 0xfffffff9042578a4 */ /* 0x000fe2000f8e0225 */
[----:B------:R-:W-:Y:S11]  /*110a0*/  @P0 BRA `(.L_x_28) ;  /* 0x0000010400d80947 */ /* 0x000ff60003800000 */
[----:B------:R-:W-:Y:S01]  /*110b0*/  FSETP.NEU.AND P0, PT, R16, RZ, PT ;  /* 0x000000ff1000720b */ /* 0x000fe20003f0d000 */
[----:B------:R-:W-:Y:S01]  /*110c0*/  ULDC.64 UR8, c[0x0][0x5c8] ;  /* 0x0001720000087ab9 */ /* 0x000fe20000000a00 */
[----:B------:R-:W-:Y:S01]  /*110d0*/  ISETP.GT.AND P3, PT, R17, RZ, PT ;  /* 0x000000ff1100720c */ /* 0x000fe20003f64270 */
[----:B------:R-:W-:Y:S01]  /*110e0*/  UIMAD UR4, UR7, UR8, URZ ;  /* 0x00000008070472a4 */ /* 0x000fe2000f8e023f */
[----:B------:R-:W-:Y:S01]  /*110f0*/  MOV R10, UR9 ;  /* 0x00000009000a7c02 */ /* 0x000fe20008000f00 */
[C---:B------:R-:W-:Y:S01]  /*11100*/  IMAD.WIDE.U32 R6, R3.reuse, UR8, R6 ;  /* 0x0000000803067c25 */ /* 0x040fe2000f8e0006 */
[----:B------:R-:W-:Y:S01]  /*11110*/  BSSY B0, `(.L_x_28) ;  /* 0x000106f000007945 */ /* 0x000fe20003800000 */
[----:B------:R-:W-:Y:S02]  /*11120*/  ISETP.GT.AND P1, PT, R0, RZ, P3 ;  /* 0x000000ff0000720c */ /* 0x000fe40001f24270 */
[----:B------:R-:W-:-:S04]  /*11130*/  IMAD R10, R3, R10, UR4 ;  /* 0x00000004030a7e24 */ /* 0x000fc8000f8e020a */
[----:B------:R-:W-:Y:S01]  /*11140*/  IMAD.IADD R10, R7, 0x1, R10 ;  /* 0x00000001070a7824 */ /* 0x000fe200078e020a */
[----:B------:R-:W-:Y:S06]  /*11150*/  @!P0 BRA `(.L_x_29) ;  /* 0x000000b800108947 */ /* 0x000fec0003800000 */
[----:B------:R-:W0:Y:S01]  /*11160*/  LDC.64 R22, c[0x0][0x5b8] ;  /* 0x00016e00ff167b82 */ /* 0x000e220000000a00 */
[----:B------:R-:W2:Y:S01]  /*11170*/  LDL.LU R11, [R1] ;  /* 0x00000000010b7983 */ /* 0x000ea20000300800 */
[----:B------:R-:W-:-:S06]  /*11180*/  ULDC.64 UR4, c[0x0][0x5c0] ;  /* 0x0001700000047ab9 */ /* 0x000fcc0000000a00 */
[----:B------:R-:W1:Y:S08]  /*11190*/  LDC.64 R14, c[0x0][0x5b0] ;  /* 0x00016c00ff0e7b82 */ /* 0x000e700000000a00 */
[----:B------:R-:W3:Y:S01]  /*111a0*/  LDC.64 R12, c[0x0][0x5a8] ;  /* 0x00016a00ff0c7b82 */ /* 0x000ee20000000a00 */
[C---:B0-----:R-:W-:Y:S02]  /*111b0*/  IMAD R157, R22.reuse, UR10, RZ ;  /* 0x0000000a169d7c24 */ /* 0x041fe4000f8e02ff */
[----:B------:R-:W-:-:S04]  /*111c0*/  IMAD.WIDE.U32 R152, R22, UR42, R18 ;  /* 0x0000002a16987c25 */ /* 0x000fc8000f8e0012 */
[----:B------:R-:W-:Y:S01]  /*111d0*/  IMAD R157, R23, UR42, R157 ;  /* 0x0000002a179d7c24 */ /* 0x000fe2000f8e029d */
[----:B------:R-:W-:Y:S01]  /*111e0*/  MOV R20, R152 ;  /* 0x0000009800147202 */ /* 0x000fe20000000f00 */
[----:B-1----:R-:W-:Y:S02]  /*111f0*/  IMAD R156, R14, UR7, RZ ;  /* 0x000000070e9c7c24 */ /* 0x002fe4000f8e02ff */
[----:B------:R-:W-:Y:S02]  /*11200*/  IMAD.IADD R21, R153, 0x1, R157 ;  /* 0x0000000199157824 */ /* 0x000fe400078e029d */
[C---:B------:R-:W-:Y:S02]  /*11210*/  IMAD R156, R3.reuse, R15, R156 ;  /* 0x0000000f039c7224 */ /* 0x040fe400078e029c */
[----:B------:R-:W-:-:S04]  /*11220*/  IMAD.WIDE.U32 R4, R3, R14, R20 ;  /* 0x0000000e03047225 */ /* 0x000fc800078e0014 */
[----:B------:R-:W-:Y:S01]  /*11230*/  IMAD.IADD R5, R5, 0x1, R156 ;  /* 0x0000000105057824 */ /* 0x000fe200078e029c */
[----:B---3--:R-:W-:-:S04]  /*11240*/  LEA R8, P0, R4, R12, 0x1 ;  /* 0x0000000c04087211 */ /* 0x008fc800078008ff */
[----:B------:R-:W-:-:S05]  /*11250*/  LEA.HI.X R9, R4, R13, R5, 0x1, P0 ;  /* 0x0000000d04097211 */ /* 0x000fca00000f0c05 */
[----:B------:R-:W3:Y:S01]  /*11260*/  @P1 LDG.E.LTC128B.U16 R23, desc[UR44][R8.64] ;  /* 0x0000002c08171981 */ /* 0x000ee2000c1e1520 */
[----:B------:R-:W-:Y:S01]  /*11270*/  BSSY B1, `(.L_x_30) ;  /* 0x0000011000017945 */ /* 0x000fe20003800000 */
[----:B---3--:R-:W-:-:S04]  /*11280*/  IMAD.U32 R4, R23, 0x10000, RZ ;  /* 0x0001000017047824 */ /* 0x008fc800078e00ff */
[----:B------:R-:W-:-:S04]  /*11290*/  FMUL R4, R4, R16 ;  /* 0x0000001004047220 */ /* 0x000fc80000400000 */
[----:B--2---:R-:W-:Y:S01]  /*112a0*/  FFMA R7, R11, R2, R4 ;  /* 0x000000020b077223 */ /* 0x004fe20000000004 */
[----:B------:R-:W-:-:S04]  /*112b0*/  LEA R4, P0, R6, UR4, 0x1 ;  /* 0x0000000406047c11 */ /* 0x000fc8000f8008ff */
[----:B------:R-:W-:Y:S02]  /*112c0*/  LEA.HI.X R5, R6, UR5, R10, 0x1, P0 ;  /* 0x0000000506057c11 */ /* 0x000fe400080f0c0a */
[----:B------:R-:W-:-:S05]  /*112d0*/  F2FP.BF16.F32.PACK_AB R6, RZ, R7 ;  /* 0x00000007ff06723e */ /* 0x000fca00000010ff */
[----:B------:R0:W-:Y:S02]  /*112e0*/  @P1 STG.E.U16 desc[UR44][R4.64], R6 ;  /* 0x0000000604001986 */ /* 0x0001e4000c10152c */
[----:B0-----:R-:W-:-:S05]  /*112f0*/  IMAD.WIDE.U32 R6, R3, R14, R18 ;  /* 0x0000000e03067225 */ /* 0x001fca00078e0012 */
[----:B------:R-:W-:-:S03]  /*11300*/  IADD3 R7, R156, R7, RZ ;  /* 0x000000079c077210 */ /* 0x000fc60007ffe0ff */
[----:B------:R-:W-:-:S04]  /*11310*/  IMAD.WIDE.U32 R6, R22, UR42, R6 ;  /* 0x0000002a16067c25 */ /* 0x000fc8000f8e0006 */
[----:B------:R-:W-:Y:S01]  /*11320*/  IMAD.IADD R7, R157, 0x1, R7 ;  /* 0x000000019d077824 */ /* 0x000fe200078e0207 */
[----:B------:R-:W-:-:S04]  /*11330*/  LEA R10, P0, R6, R12, 0x1 ;  /* 0x0000000c060a7211 */ /* 0x000fc800078008ff */
[----:B------:R-:W-:Y:S02]  /*11340*/  LEA.HI.X R11, R6, R13, R7, 0x1, P0 ;  /* 0x0000000d060b7211 */ /* 0x000fe400000f0c07 */
[----:B------:R-:W-:-:S13]  /*11350*/  ISETP.GT.AND P0, PT, R0, 0x1, P3 ;  /* 0x000000010000780c */ /* 0x000fda0001f04270 */
[----:B------:R-:W-:Y:S05]  /*11360*/  @!P0 BRA `(.L_x_31) ;  /* 0x0000000000048947 */ /* 0x000fea0003800000 */
[----:B------:R0:W5:Y:S02]  /*11370*/  LDG.E.LTC128B.U16 R23, desc[UR44][R10.64+0x2] ;  /* 0x0000022c0a177981 */ /* 0x000164000c1e1520 */
.L_x_31:
[----:B------:R-:W-:Y:S05]  /*11380*/  BSYNC B1 ;  /* 0x0000000000017941 */ /* 0x000fea0003800000 */
.L_x_30:
[----:B------:R-:W2:Y:S01]  /*11390*/  LDL.LU R7, [R1+0x4] ;  /* 0x0000040001077983 */ /* 0x000ea20000300800 */
[----:B-----5:R-:W-:Y:S01]  /*113a0*/  IMAD.U32 R6, R23, 0x10000, RZ ;  /* 0x0001000017067824 */ /* 0x020fe200078e00ff */
[C---:B------:R-:W-:Y:S02]  /*113b0*/  SHF.L.U64.HI R155, R14.reuse, 0x3, R15 ;  /* 0x000000030e9b7819 */ /* 0x040fe4000001020f */
[----:B------:R-:W-:Y:S01]  /*113c0*/  SHF.L.U32 R154, R14, 0x3, RZ ;  /* 0x000000030e9a7819 */ /* 0x000fe200000006ff */
[----:B------:R-:W-:Y:S01]  /*113d0*/  FMUL R6, R6, R16 ;  /* 0x0000001006067220 */ /* 0x000fe20000400000 */
[----:B------:R-:W3:Y:S03]  /*113e0*/  LDL.LU R158, [R1+0x8] ;  /* 0x00000800019e7983 */ /* 0x000ee60000300800 */
[----:B--2---:R-:W-:-:S05]  /*113f0*/  FFMA R6, R7, R2, R6 ;  /* 0x0000000207067223 */ /* 0x004fca0000000006 */
[----:B------:R-:W-:-:S05]  /*11400*/  F2FP.BF16.F32.PACK_AB R6, RZ, R6 ;  /* 0x00000006ff06723e */ /* 0x000fca00000010ff */
[----:B------:R1:W-:Y:S01]  /*11410*/  @P0 STG.E.U16 desc[UR44][R4.64+0x2], R6 ;  /* 0x0000020604000986 */ /* 0x0003e2000c10152c */
[----:B------:R-:W-:-:S04]  /*11420*/  ISETP.GT.AND P0, PT, R17, 0x8, PT ;  /* 0x000000081100780c */ /* 0x000fc80003f04270 */
[----:B------:R-:W-:Y:S01]  /*11430*/  ISETP.GT.AND P1, PT, R0, RZ, P0 ;  /* 0x000000ff0000720c */ /* 0x000fe20000724270 */
[----:B-1----:R-:W-:-:S04]  /*11440*/  IMAD.WIDE.U32 R6, R3, R14, R154 ;  /* 0x0000000e03067225 */ /* 0x002fc800078e009a */
[----:B------:R-:W-:Y:S01]  /*11450*/  IMAD.IADD R156, R156, 0x1, R7 ;  /* 0x000000019c9c7824 */ /* 0x000fe200078e0207 */
[----:B------:R-:W-:-:S05]  /*11460*/  IADD3 R7, P2, R152, R6, RZ ;  /* 0x0000000698077210 */ /* 0x000fca0007f5e0ff */
[----:B------:R-:W-:Y:S01]  /*11470*/  IMAD.X R9, R156, 0x1, R21, P2 ;  /* 0x000000019c097824 */ /* 0x000fe200010e0615 */
[----:B------:R-:W-:-:S04]  /*11480*/  LEA R8, P2, R7, R12, 0x1 ;  /* 0x0000000c07087211 */ /* 0x000fc800078408ff */
[----:B------:R-:W-:-:S05]  /*11490*/  LEA.HI.X R9, R7, R13, R9, 0x1, P2 ;  /* 0x0000000d07097211 */ /* 0x000fca00010f0c09 */
[----:B------:R1:W2:Y:S01]  /*114a0*/  @P1 LDG.E.LTC128B.U16 R23, desc[UR44][R8.64] ;  /* 0x0000002c08171981 */ /* 0x0002a2000c1e1520 */
[----:B------:R-:W-:Y:S01]  /*114b0*/  IADD3 R6, P2, R18, R6, RZ ;  /* 0x0000000612067210 */ /* 0x000fe20007f5e0ff */
[----:B------:R-:W-:Y:S01]  /*114c0*/  BSSY B1, `(.L_x_32) ;  /* 0x0000016000017945 */ /* 0x000fe20003800000 */
[----:B------:R-:W-:Y:S02]  /*114d0*/  ISETP.GT.AND P4, PT, R0, 0x1, P0 ;  /* 0x000000010000780c */ /* 0x000fe40000784270 */
[----:B------:R-:W-:Y:S01]  /*114e0*/  IADD3.X R7, R19, R156, RZ, P2, !PT ;  /* 0x0000009c13077210 */ /* 0x000fe200017fe4ff */
[----:B------:R-:W-:Y:S02]  /*114f0*/  IMAD.U32 R156, RZ, RZ, UR9 ;  /* 0x00000009ff9c7e24 */ /* 0x000fe4000f8e00ff */
[----:B------:R-:W-:-:S04]  /*11500*/  IMAD.WIDE.U32 R6, R22, UR42, R6 ;  /* 0x0000002a16067c25 */ /* 0x000fc8000f8e0006 */
[----:B------:R-:W-:Y:S01]  /*11510*/  IMAD.IADD R7, R157, 0x1, R7 ;  /* 0x000000019d077824 */ /* 0x000fe200078e0207 */
[----:B-1----:R-:W-:-:S04]  /*11520*/  LEA R8, P2, R6, R12, 0x1 ;  /* 0x0000000c06087211 */ /* 0x002fc800078408ff */
[----:B------:R-:W-:Y:S01]  /*11530*/  LEA.HI.X R9, R6, R13, R7, 0x1, P2 ;  /* 0x0000000d06097211 */ /* 0x000fe200010f0c07 */
[----:B--2---:R-:W-:-:S04]  /*11540*/  IMAD.U32 R6, R23, 0x10000, RZ ;  /* 0x0001000017067824 */ /* 0x004fc800078e00ff */
[----:B------:R-:W-:-:S04]  /*11550*/  FMUL R6, R6, R16 ;  /* 0x0000001006067220 */ /* 0x000fc80000400000 */
[----:B---3--:R-:W-:Y:S01]  /*11560*/  FFMA R7, R158, R2, R6 ;  /* 0x000000029e077223 */ /* 0x008fe20000000006 */
[----:B------:R-:W-:Y:S01]  /*11570*/  MOV R158, UR8 ;  /* 0x00000008009e7c02 */ /* 0x000fe20008000f00 */
[----:B------:R-:W-:-:S03]  /*11580*/  IMAD.U32 R6, RZ, RZ, UR8 ;  /* 0x00000008ff067e24 */ /* 0x000fc6000f8e00ff */
[----:B------:R-:W-:Y:S02]  /*11590*/  SHF.L.U32 R158, R158, 0x4, RZ ;  /* 0x000000049e9e7819 */ /* 0x000fe400000006ff */
[----:B------:R-:W-:Y:S02]  /*115a0*/  SHF.L.U64.HI R156, R6, 0x4, R156 ;  /* 0x00000004069c7819 */ /* 0x000fe4000001029c */
[----:B------:R-:W-:Y:S02]  /*115b0*/  F2FP.BF16.F32.PACK_AB R7, RZ, R7 ;  /* 0x00000007ff07723e */ /* 0x000fe400000010ff */
[----:B------:R-:W-:Y:S02]  /*115c0*/  IADD3 R6, P2, R158, R4, RZ ;  /* 0x000000049e067210 */ /* 0x000fe40007f5e0ff */
[----:B------:R-:W-:-:S03]  /*115d0*/  PRMT R159, R7, 0x7610, R159 ;  /* 0x00007610079f7816 */ /* 0x000fc6000000009f */
[----:B------:R-:W-:-:S05]  /*115e0*/  IMAD.X R7, R156, 0x1, R5, P2 ;  /* 0x000000019c077824 */ /* 0x000fca00010e0605 */
[----:B------:R1:W-:Y:S01]  /*115f0*/  @P1 STG.E.U16 desc[UR44][R6.64], R159 ;  /* 0x0000009f06001986 */ /* 0x0003e2000c10152c */
[----:B------:R-:W-:Y:S05]  /*11600*/  @!P4 BRA `(.L_x_33) ;  /* 0x000000000004c947 */ /* 0x000fea0003800000 */
[----:B------:R2:W5:Y:S02]  /*11610*/  LDG.E.LTC128B.U16 R23, desc[UR44][R8.64+0x2] ;  /* 0x0000022c08177981 */ /* 0x000564000c1e1520 */
.L_x_33:
[----:B------:R-:W-:Y:S05]  /*11620*/  BSYNC B1 ;  /* 0x0000000000017941 */ /* 0x000fea0003800000 */
.L_x_32:
[----:B------:R-:W3:Y:S01]  /*11630*/  LDL.LU R161, [R1+0xc] ;  /* 0x00000c0001a17983 */ /* 0x000ee20000300800 */
[----:B-1---5:R-:W-:Y:S01]  /*11640*/  IMAD.U32 R159, R23, 0x10000, RZ ;  /* 0x00010000179f7824 */ /* 0x022fe200078e00ff */
[----:B------:R-:W-:Y:S01]  /*11650*/  ISETP.GT.AND P1, PT, R0, 0x8, P3 ;  /* 0x000000080000780c */ /* 0x000fe20001f24270 */
[----:B------:R-:W-:Y:S02]  /*11660*/  BSSY B1, `(.L_x_34) ;  /* 0x0000007000017945 */ /* 0x000fe40003800000 */
[----:B------:R-:W-:-:S04]  /*11670*/  FMUL R159, R159, R16 ;  /* 0x000000109f9f7220 */ /* 0x000fc80000400000 */
[----:B---3--:R-:W-:-:S05]  /*11680*/  FFMA R159, R161, R2, R159 ;  /* 0x00000002a19f7223 */ /* 0x008fca000000009f */
[----:B------:R-:W-:-:S05]  /*11690*/  F2FP.BF16.F32.PACK_AB R159, RZ, R159 ;  /* 0x0000009fff9f723e */ /* 0x000fca00000010ff */
[----:B------:R1:W-:Y:S01]  /*116a0*/  @P4 STG.E.U16 desc[UR44][R6.64+0x2], R159 ;  /* 0x0000029f06004986 */ /* 0x0003e2000c10152c */
[----:B------:R-:W-:Y:S05]  /*116b0*/  @!P1 BRA `(.L_x_35) ;  /* 0x0000000000049947 */ /* 0x000fea0003800000 */
[----:B------:R3:W5:Y:S02]  /*116c0*/  LDG.E.LTC128B.U16 R23, desc[UR44][R10.64+0x10] ;  /* 0x0000102c0a177981 */ /* 0x000764000c1e1520 */
.L_x_35:
[----:B------:R-:W-:Y:S05]  /*116d0*/  BSYNC B1 ;  /* 0x0000000000017941 */ /* 0x000fea0003800000 */
.L_x_34:
[----:B------:R-:W4:Y:S01]  /*116e0*/  LDL.LU R161, [R1+0x10] ;  /* 0x0000100001a17983 */ /* 0x000f220000300800 */
[----:B-1---5:R-:W-:Y:S01]  /*116f0*/  SHF.L.U32 R159, R23, 0x10, RZ ;  /* 0x00000010179f7819 */ /* 0x022fe200000006ff */
[----:B------:R-:W-:Y:S01]  /*11700*/  BSSY B1, `(.L_x_36) ;  /* 0x0000008000017945 */ /* 0x000fe20003800000 */
[----:B------:R-:W-:-:S03]  /*11710*/  ISETP.GT.AND P2, PT, R0, 0x9, P3 ;  /* 0x000000090000780c */ /* 0x000fc60001f44270 */
[----:B------:R-:W-:-:S04]  /*11720*/  FMUL R159, R159, R16 ;  /* 0x000000109f9f7220 */ /* 0x000fc80000400000 */
[----:B----4-:R-:W-:-:S05]  /*11730*/  FFMA R159, R161, R2, R159 ;  /* 0x00000002a19f7223 */ /* 0x010fca000000009f */
[----:B------:R-:W-:-:S05]  /*11740*/  F2FP.BF16.F32.PACK_AB R159, RZ, R159 ;  /* 0x0000009fff9f723e */ /* 0x000fca00000010ff */
[----:B------:R1:W-:Y:S01]  /*11750*/  @P1 STG.E.U16 desc[UR44][R4.64+0x10], R159 ;  /* 0x0000109f04001986 */ /* 0x0003e2000c10152c */
[----:B------:R-:W-:Y:S05]  /*11760*/  @!P2 BRA `(.L_x_37) ;  /* 0x000000000004a947 */ /* 0x000fea0003800000 */
[----:B------:R4:W5:Y:S02]  /*11770*/  LDG.E.LTC128B.U16 R23, desc[UR44][R10.64+0x12] ;  /* 0x0000122c0a177981 */ /* 0x000964000c1e1520 */
.L_x_37:
[----:B------:R-:W-:Y:S05]  /*11780*/  BSYNC B1 ;  /* 0x0000000000017941 */ /* 0x000fea0003800000 */
.L_x_36:
[----:B------:R-:W2:Y:S01]  /*11790*/  LDL.LU R161, [R1+0x14] ;  /* 0x0000140001a17983 */ /* 0x000ea20000300800 */
[----:B-1---5:R-:W-:Y:S01]  /*117a0*/  IMAD.U32 R159, R23, 0x10000, RZ ;  /* 0x00010000179f7824 */ /* 0x022fe200078e00ff */
[----:B------:R-:W-:Y:S01]  /*117b0*/  ISETP.GT.AND P1, PT, R0, 0x8, P0 ;  /* 0x000000080000780c */ /* 0x000fe20000724270 */
[----:B------:R-:W-:Y:S02]  /*117c0*/  BSSY B1, `(.L_x_38) ;  /* 0x0000007000017945 */ /* 0x000fe40003800000 */
[----:B------:R-:W-:-:S04]  /*117d0*/  FMUL R159, R159, R16 ;  /* 0x000000109f9f7220 */ /* 0x000fc80000400000 */
[----:B--2---:R-:W-:-:S05]  /*117e0*/  FFMA R159, R161, R2, R159 ;  /* 0x00000002a19f7223 */ /* 0x004fca000000009f */
[----:B------:R-:W-:-:S05]  /*117f0*/  F2FP.BF16.F32.PACK_AB R159, RZ, R159 ;  /* 0x0000009fff9f723e */ /* 0x000fca00000010ff */
[----:B------:R1:W-:Y:S01]  /*11800*/  @P2 STG.E.U16 desc[UR44][R4.64+0x12], R159 ;  /* 0x0000129f04002986 */ /* 0x0003e2000c10152c */
[----:B------:R-:W-:Y:S05]  /*11810*/  @!P1 BRA `(.L_x_39) ;  /* 0x0000000000049947 */ /* 0x000fea0003800000 */
[----:B------:R2:W5:Y:S02]  /*11820*/  LDG.E.LTC128B.U16 R23, desc[UR44][R8.64+0x10] ;  /* 0x0000102c08177981 */ /* 0x000564000c1e1520 */
.L_x_39:
[----:B------:R-:W-:Y:S05]  /*11830*/  BSYNC B1 ;  /* 0x0000000000017941 */ /* 0x000fea0003800000 */
.L_x_38:
        /* <DEDUP_REMOVED lines=10> */
.L_x_41:
[----:B------:R-:W-:Y:S05]  /*118e0*/  BSYNC B1 ;  /* 0x0000000000017941 */ /* 0x000fea0003800000 */
.L_x_40:
[----:B------:R-:W2:Y:S01]  /*118f0*/  LDL.LU R161, [R1+0x1c] ;  /* 0x00001c0001a17983 */ /* 0x000ea20000300800 */
[----:B-1---5:R-:W-:Y:S01]  /*11900*/  SHF.L.U32 R159, R23, 0x10, RZ ;  /* 0x00000010179f7819 */ /* 0x022fe200000006ff */
[----:B------:R-:W-:Y:S01]  /*11910*/  BSSY B1, `(.L_x_42) ;  /* 0x0000008000017945 */ /* 0x000fe20003800000 */
[----:B------:R-:W-:-:S03]  /*11920*/  ISETP.GT.AND P1, PT, R0, 0x10, P3 ;  /* 0x000000100000780c */ /* 0x000fc60001f24270 */
[----:B------:R-:W-:-:S04]  /*11930*/  FMUL R159, R159, R16 ;  /* 0x000000109f9f7220 */ /* 0x000fc80000400000 */
[----:B--2---:R-:W-:-:S05]  /*11940*/  FFMA R159, R161, R2, R159 ;  /* 0x00000002a19f7223 */ /* 0x004fca000000009f */
[----:B------:R-:W-:-:S05]  /*11950*/  F2FP.BF16.F32.PACK_AB R159, RZ, R159 ;  /* 0x0000009fff9f723e */ /* 0x000fca00000010ff */
[----:B------:R1:W-:Y:S01]  /*11960*/  @P2 STG.E.U16 desc[UR44][R6.64+0x12], R159 ;  /* 0x0000129f06002986 */ /* 0x0003e2000c10152c */
[----:B------:R-:W-:Y:S05]  /*11970*/  @!P1 BRA `(.L_x_43) ;  /* 0x0000000000049947 */ /* 0x000fea0003800000 */
[----:B------:R2:W5:Y:S02]  /*11980*/  LDG.E.LTC128B.U16 R23, desc[UR44][R10.64+0x20] ;  /* 0x0000202c0a177981 */ /* 0x000564000c1e1520 */
.L_x_43:
[----:B------:R-:W-:Y:S05]  /*11990*/  BSYNC B1 ;  /* 0x0000000000017941 */ /* 0x000fea0003800000 */
.L_x_42:
        /* <DEDUP_REMOVED lines=10> */
.L_x_45:
[----:B------:R-:W-:Y:S05]  /*11a40*/  BSYNC B1 ;  /* 0x0000000000017941 */ /* 0x000fea0003800000 */
.L_x_44:
        /* <DEDUP_REMOVED lines=10> */
.L_x_47:
[----:B------:R-:W-:Y:S05]  /*11af0*/  BSYNC B1 ;  /* 0x0000000000017941 */ /* 0x000fea0003800000 */
.L_x_46:
[----:B------:R-:W3:Y:S01]  /*11b00*/  LDL.LU R161, [R1+0x28] ;  /* 0x0000280001a17983 */ /* 0x000ee20000300800 */
[----:B-1---5:R-:W-:Y:S01]  /*11b10*/  SHF.L.U32 R159, R23, 0x10, RZ ;  /* 0x00000010179f7819 */ /* 0x022fe200000006ff */
[----:B------:R-:W-:Y:S01]  /*11b20*/  BSSY B1, `(.L_x_48) ;  /* 0x0000008000017945 */ /* 0x000fe20003800000 */
[----:B------:R-:W-:-:S03]  /*11b30*/  ISETP.GT.AND P2, PT, R0, 0x11, P0 ;  /* 0x000000110000780c */ /* 0x000fc60000744270 */
[----:B------:R-:W-:-:S04]  /*11b40*/  FMUL R159, R159, R16 ;  /* 0x000000109f9f7220 */ /* 0x000fc80000400000 */
[----:B---3--:R-:W-:-:S05]  /*11b50*/  FFMA R159, R161, R2, R159 ;  /* 0x00000002a19f7223 */ /* 0x008fca000000009f */
[----:B------:R-:W-:-:S05]  /*11b60*/  F2FP.BF16.F32.PACK_AB R159, RZ, R159 ;  /* 0x0000009fff9f723e */ /* 0x000fca00000010ff */
[----:B------:R1:W-:Y:S01]  /*11b70*/  @P1 STG.E.U16 desc[UR44][R6.64+0x20], R159 ;  /* 0x0000209f06001986 */ /* 0x0003e2000c10152c */
[----:B------:R-:W-:Y:S05]  /*11b80*/  @!P2 BRA `(.L_x_49) ;  /* 0x000000000004a947 */ /* 0x000fea0003800000 */
[----:B------:R3:W5:Y:S02]  /*11b90*/  LDG.E.LTC128B.U16 R23, desc[UR44][R8.64+0x22] ;  /* 0x0000222c08177981 */ /* 0x000764000c1e1520 */
.L_x_49:
[----:B------:R-:W-:Y:S05]  /*11ba0*/  BSYNC B1 ;  /* 0x0000000000017941 */ /* 0x000fea0003800000 */
.L_x_48:
        /* <DEDUP_REMOVED lines=10> */
.L_x_51:
[----:B------:R-:W-:Y:S05]  /*11c50*/  BSYNC B1 ;  /* 0x0000000000017941 */ /* 0x000fea0003800000 */
.L_x_50:
        /* <DEDUP_REMOVED lines=10> */
.L_x_53:
[----:B------:R-:W-:Y:S05]  /*11d00*/  BSYNC B1 ;  /* 0x0000000000017941 */ /* 0x000fea0003800000 */
.L_x_52:
        /* <DEDUP_REMOVED lines=10> */
.L_x_55:
[----:B------:R-:W-:Y:S05]  /*11db0*/  BSYNC B1 ;  /* 0x0000000000017941 */ /* 0x000fea0003800000 */
.L_x_54:
        /* <DEDUP_REMOVED lines=10> */
.L_x_57:
[----:B------:R-:W-:Y:S05]  /*11e60*/  BSYNC B1 ;  /* 0x0000000000017941 */ /* 0x000fea0003800000 */
.L_x_56:
        /* <DEDUP_REMOVED lines=10> */
.L_x_59:
[----:B------:R-:W-:Y:S05]  /*11f10*/  BSYNC B1 ;  /* 0x0000000000017941 */ /* 0x000fea0003800000 */
.L_x_58:
        /* <DEDUP_REMOVED lines=10> */
.L_x_61:
[----:B------:R-:W-:Y:S05]  /*11fc0*/  BSYNC B1 ;  /* 0x0000000000017941 */ /* 0x000fea0003800000 */
.L_x_60:
        /* <DEDUP_REMOVED lines=10> */
.L_x_63:
[----:B------:R-:W-:Y:S05]  /*12070*/  BSYNC B1 ;  /* 0x0000000000017941 */ /* 0x000fea0003800000 */
.L_x_62:
        /* <DEDUP_REMOVED lines=10> */
.L_x_65:
[----:B------:R-:W-:Y:S05]  /*12120*/  BSYNC B1 ;  /* 0x0000000000017941 */ /* 0x000fea0003800000 */
.L_x_64:
        /* <DEDUP_REMOVED lines=10> */
.L_x_67:
[----:B------:R-:W-:Y:S05]  /*121d0*/  BSYNC B1 ;  /* 0x0000000000017941 */ /* 0x000fea0003800000 */
.L_x_66:
        /* <DEDUP_REMOVED lines=10> */
.L_x_69:
[----:B------:R-:W-:Y:S05]  /*12280*/  BSYNC B1 ;  /* 0x0000000000017941 */ /* 0x000fea0003800000 */
.L_x_68:
        /* <DEDUP_REMOVED lines=10> */
.L_x_71:
[----:B------:R-:W-:Y:S05]  /*12330*/  BSYNC B1 ;  /* 0x0000000000017941 */ /* 0x000fea0003800000 */
.L_x_70:
        /* <DEDUP_REMOVED lines=10> */
.L_x_73:
[----:B------:R-:W-:Y:S05]  /*123e0*/  BSYNC B1 ;  /* 0x0000000000017941 */ /* 0x000fea0003800000 */
.L_x_72:
        /* <DEDUP_REMOVED lines=10> */
.L_x_75:
[----:B------:R-:W-:Y:S05]  /*12490*/  BSYNC B1 ;  /* 0x0000000000017941 */ /* 0x000fea0003800000 */
.L_x_74:
        /* <DEDUP_REMOVED lines=10> */
.L_x_77:
[----:B------:R-:W-:Y:S05]  /*12540*/  BSYNC B1 ;  /* 0x0000000000017941 */ /* 0x000fea0003800000 */
.L_x_76:
        /* <DEDUP_REMOVED lines=10> */
.L_x_79:
[----:B------:R-:W-:Y:S05]  /*125f0*/  BSYNC B1 ;  /* 0x0000000000017941 */ /* 0x000fea0003800000 */
.L_x_78:
        /* <DEDUP_REMOVED lines=10> */
.L_x_81:
[----:B------:R-:W-:Y:S05]  /*126a0*/  BSYNC B1 ;  /* 0x0000000000017941 */ /* 0x000fea0003800000 */
.L_x_80:
        /* <DEDUP_REMOVED lines=10> */
.L_x_83:
[----:B------:R-:W-:Y:S05]  /*12750*/  BSYNC B1 ;  /* 0x0000000000017941 */ /* 0x000fea0003800000 */
.L_x_82:
        /* <DEDUP_REMOVED lines=10> */
.L_x_85:
[----:B------:R-:W-:Y:S05]  /*12800*/  BSYNC B1 ;  /* 0x0000000000017941 */ /* 0x000fea0003800000 */
.L_x_84:
        /* <DEDUP_REMOVED lines=10> */
.L_x_87:
[----:B------:R-:W-:Y:S05]  /*128b0*/  BSYNC B1 ;  /* 0x0000000000017941 */ /* 0x000fea0003800000 */
.L_x_86:
        /* <DEDUP_REMOVED lines=10> */
.L_x_89:
[----:B------:R-:W-:Y:S05]  /*12960*/  BSYNC B1 ;  /* 0x0000000000017941 */ /* 0x000fea0003800000 */
.L_x_88:
        /* <DEDUP_REMOVED lines=10> */
.L_x_91:
[----:B------:R-:W-:Y:S05]  /*12a10*/  BSYNC B1 ;  /* 0x0000000000017941 */ /* 0x000fea0003800000 */
.L_x_90:
        /* <DEDUP_REMOVED lines=10> */
.L_x_93:
[----:B------:R-:W-:Y:S05]  /*12ac0*/  BSYNC B1 ;  /* 0x0000000000017941 */ /* 0x000fea0003800000 */
.L_x_92:
        /* <DEDUP_REMOVED lines=10> */
.L_x_95:
[----:B------:R-:W-:Y:S05]  /*12b70*/  BSYNC B1 ;  /* 0x0000000000017941 */ /* 0x000fea0003800000 */
.L_x_94:
        /* <DEDUP_REMOVED lines=10> */
.L_x_97:
[----:B------:R-:W-:Y:S05]  /*12c20*/  BSYNC B1 ;  /* 0x0000000000017941 */ /* 0x000fea0003800000 */
.L_x_96:
        /* <DEDUP_REMOVED lines=10> */
.L_x_99:
[----:B------:R-:W-:Y:S05]  /*12cd0*/  BSYNC B1 ;  /* 0x0000000000017941 */ /* 0x000fea0003800000 */
.L_x_98:
        /* <DEDUP_REMOVED lines=10> */
.L_x_101:
[----:B------:R-:W-:Y:S05]  /*12d80*/  BSYNC B1 ;  /* 0x0000000000017941 */ /* 0x000fea0003800000 */
.L_x_100:
        /* <DEDUP_REMOVED lines=10> */
.L_x_103:
[----:B------:R-:W-:Y:S05]  /*12e30*/  BSYNC B1 ;  /* 0x0000000000017941 */ /* 0x000fea0003800000 */
.L_x_102:
        /* <DEDUP_REMOVED lines=10> */
.L_x_105:
[----:B------:R-:W-:Y:S05]  /*12ee0*/  BSYNC B1 ;  /* 0x0000000000017941 */ /* 0x000fea0003800000 */
.L_x_104:
        /* <DEDUP_REMOVED lines=10> */
.L_x_107:
[----:B------:R-:W-:Y:S05]  /*12f90*/  BSYNC B1 ;  /* 0x0000000000017941 */ /* 0x000fea0003800000 */
.L_x_106:
        /* <DEDUP_REMOVED lines=10> */
.L_x_109:
[----:B------:R-:W-:Y:S05]  /*13040*/  BSYNC B1 ;  /* 0x0000000000017941 */ /* 0x000fea0003800000 */
.L_x_108:
        /* <DEDUP_REMOVED lines=10> */
.L_x_111:
[----:B------:R-:W-:Y:S05]  /*130f0*/  BSYNC B1 ;  /* 0x0000000000017941 */ /* 0x000fea0003800000 */
.L_x_110:
        /* <DEDUP_REMOVED lines=10> */
.L_x_113:
[----:B------:R-:W-:Y:S05]  /*131a0*/  BSYNC B1 ;  /* 0x0000000000017941 */ /* 0x000fea0003800000 */
.L_x_112:
        /* <DEDUP_REMOVED lines=10> */
.L_x_115:
[----:B------:R-:W-:Y:S05]  /*13250*/  BSYNC B1 ;  /* 0x0000000000017941 */ /* 0x000fea0003800000 */
.L_x_114:
        /* <DEDUP_REMOVED lines=10> */
.L_x_117:
[----:B------:R-:W-:Y:S05]  /*13300*/  BSYNC B1 ;  /* 0x0000000000017941 */ /* 0x000fea0003800000 */
.L_x_116:
        /* <DEDUP_REMOVED lines=10> */
.L_x_119:
[----:B------:R-:W-:Y:S05]  /*133b0*/  BSYNC B1 ;  /* 0x0000000000017941 */ /* 0x000fea0003800000 */
.L_x_118:
        /* <DEDUP_REMOVED lines=10> */
.L_x_121:
[----:B------:R-:W-:Y:S05]  /*13460*/  BSYNC B1 ;  /* 0x0000000000017941 */ /* 0x000fea0003800000 */
.L_x_120:
        /* <DEDUP_REMOVED lines=10> */
.L_x_123:
[----:B------:R-:W-:Y:S05]  /*13510*/  BSYNC B1 ;  /* 0x0000000000017941 */ /* 0x000fea0003800000 */
.L_x_122:
        /* <DEDUP_REMOVED lines=10> */
.L_x_125:
[----:B------:R-:W-:Y:S05]  /*135c0*/  BSYNC B1 ;  /* 0x0000000000017941 */ /* 0x000fea0003800000 */
.L_x_124:
        /* <DEDUP_REMOVED lines=10> */
.L_x_127:
[----:B------:R-:W-:Y:S05]  /*13670*/  BSYNC B1 ;  /* 0x0000000000017941 */ /* 0x000fea0003800000 */
.L_x_126:
        /* <DEDUP_REMOVED lines=10> */
.L_x_129:
[----:B------:R-:W-:Y:S05]  /*13720*/  BSYNC B1 ;  /* 0x0000000000017941 */ /* 0x000fea0003800000 */
.L_x_128:
        /* <DEDUP_REMOVED lines=10> */
.L_x_131:
[----:B------:R-:W-:Y:S05]  /*137d0*/  BSYNC B1 ;  /* 0x0000000000017941 */ /* 0x000fea0003800000 */
.L_x_130:
        /* <DEDUP_REMOVED lines=10> */
.L_x_133:
[----:B------:R-:W-:Y:S05]  /*13880*/  BSYNC B1 ;  /* 0x0000000000017941 */ /* 0x000fea0003800000 */
.L_x_132:
        /* <DEDUP_REMOVED lines=10> */
.L_x_135:
[----:B------:R-:W-:Y:S05]  /*13930*/  BSYNC B1 ;  /* 0x0000000000017941 */ /* 0x000fea0003800000 */
.L_x_134:
        /* <DEDUP_REMOVED lines=10> */
.L_x_137:
[----:B------:R-:W-:Y:S05]  /*139e0*/  BSYNC B1 ;  /* 0x0000000000017941 */ /* 0x000fea0003800000 */
.L_x_136:
        /* <DEDUP_REMOVED lines=10> */
.L_x_139:
[----:B------:R-:W-:Y:S05]  /*13a90*/  BSYNC B1 ;  /* 0x0000000000017941 */ /* 0x000fea0003800000 */
.L_x_138:
        /* <DEDUP_REMOVED lines=10> */
.L_x_141:
[----:B------:R-:W-:Y:S05]  /*13b40*/  BSYNC B1 ;  /* 0x0000000000017941 */ /* 0x000fea0003800000 */
.L_x_140:
        /* <DEDUP_REMOVED lines=10> */
.L_x_143:
[----:B------:R-:W-:Y:S05]  /*13bf0*/  BSYNC B1 ;  /* 0x0000000000017941 */ /* 0x000fea0003800000 */
.L_x_142:
        /* <DEDUP_REMOVED lines=10> */
.L_x_145:
[----:B------:R-:W-:Y:S05]  /*13ca0*/  BSYNC B1 ;  /* 0x0000000000017941 */ /* 0x000fea0003800000 */
.L_x_144:
        /* <DEDUP_REMOVED lines=10> */
.L_x_147:
[----:B------:R-:W-:Y:S05]  /*13d50*/  BSYNC B1 ;  /* 0x0000000000017941 */ /* 0x000fea0003800000 */
.L_x_146:
        /* <DEDUP_REMOVED lines=10> */
.L_x_149:
[----:B------:R-:W-:Y:S05]  /*13e00*/  BSYNC B1 ;  /* 0x0000000000017941 */ /* 0x000fea0003800000 */
.L_x_148:
        /* <DEDUP_REMOVED lines=10> */
.L_x_151:
[----:B------:R-:W-:Y:S05]  /*13eb0*/  BSYNC B1 ;  /* 0x0000000000017941 */ /* 0x000fea0003800000 */
.L_x_150:
        /* <DEDUP_REMOVED lines=10> */
.L_x_153:
[----:B------:R-:W-:Y:S05]  /*13f60*/  BSYNC B1 ;  /* 0x0000000000017941 */ /* 0x000fea0003800000 */
.L_x_152:
        /* <DEDUP_REMOVED lines=10> */
.L_x_155:
[----:B------:R-:W-:Y:S05]  /*14010*/  BSYNC B1 ;  /* 0x0000000000017941 */ /* 0x000fea0003800000 */
.L_x_154:
        /* <DEDUP_REMOVED lines=10> */
.L_x_157:
[----:B------:R-:W-:Y:S05]  /*140c0*/  BSYNC B1 ;  /* 0x0000000000017941 */ /* 0x000fea0003800000 */
.L_x_156:
        /* <DEDUP_REMOVED lines=10> */
.L_x_159:
[----:B------:R-:W-:Y:S05]  /*14170*/  BSYNC B1 ;  /* 0x0000000000017941 */ /* 0x000fea0003800000 */
.L_x_158:
        /* <DEDUP_REMOVED lines=10> */
.L_x_161:
[----:B------:R-:W-:Y:S05]  /*14220*/  BSYNC B1 ;  /* 0x0000000000017941 */ /* 0x000fea0003800000 */
.L_x_160:
        /* <DEDUP_REMOVED lines=10> */
.L_x_163:
[----:B------:R-:W-:Y:S05]  /*142d0*/  BSYNC B1 ;  /* 0x0000000000017941 */ /* 0x000fea0003800000 */
.L_x_162:
        /* <DEDUP_REMOVED lines=10> */
.L_x_165:
[----:B------:R-:W-:Y:S05]  /*14380*/  BSYNC B1 ;  /* 0x0000000000017941 */ /* 0x000fea0003800000 */
.L_x_164:
        /* <DEDUP_REMOVED lines=10> */
.L_x_167:
[----:B------:R-:W-:Y:S05]  /*14430*/  BSYNC B1 ;  /* 0x0000000000017941 */ /* 0x000fea0003800000 */
.L_x_166:
        /* <DEDUP_REMOVED lines=10> */
.L_x_169:
[----:B------:R-:W-:Y:S05]  /*144e0*/  BSYNC B1 ;  /* 0x0000000000017941 */ /* 0x000fea0003800000 */
.L_x_168:
        /* <DEDUP_REMOVED lines=10> */
.L_x_171:
[----:B------:R-:W-:Y:S05]  /*14590*/  BSYNC B1 ;  /* 0x0000000000017941 */ /* 0x000fea0003800000 */
.L_x_170:
        /* <DEDUP_REMOVED lines=10> */
.L_x_173:
[----:B------:R-:W-:Y:S05]  /*14640*/  BSYNC B1 ;  /* 0x0000000000017941 */ /* 0x000fea0003800000 */
.L_x_172:
        /* <DEDUP_REMOVED lines=10> */
.L_x_175:
[----:B------:R-:W-:Y:S05]  /*146f0*/  BSYNC B1 ;  /* 0x0000000000017941 */ /* 0x000fea0003800000 */
.L_x_174:
        /* <DEDUP_REMOVED lines=10> */
.L_x_177:
[----:B------:R-:W-:Y:S05]  /*147a0*/  BSYNC B1 ;  /* 0x0000000000017941 */ /* 0x000fea0003800000 */
.L_x_176:
        /* <DEDUP_REMOVED lines=10> */
.L_x_179:
[----:B------:R-:W-:Y:S05]  /*14850*/  BSYNC B1 ;  /* 0x0000000000017941 */ /* 0x000fea0003800000 */
.L_x_178:
        /* <DEDUP_REMOVED lines=10> */
.L_x_181:
[----:B------:R-:W-:Y:S05]  /*14900*/  BSYNC B1 ;  /* 0x0000000000017941 */ /* 0x000fea0003800000 */
.L_x_180:
        /* <DEDUP_REMOVED lines=10> */
.L_x_183:
[----:B------:R-:W-:Y:S05]  /*149b0*/  BSYNC B1 ;  /* 0x0000000000017941 */ /* 0x000fea0003800000 */
.L_x_182:
        /* <DEDUP_REMOVED lines=10> */
.L_x_185:
[----:B------:R-:W-:Y:S05]  /*14a60*/  BSYNC B1 ;  /* 0x0000000000017941 */ /* 0x000fea0003800000 */
.L_x_184:
        /* <DEDUP_REMOVED lines=10> */
.L_x_187:
[----:B------:R-:W-:Y:S05]  /*14b10*/  BSYNC B1 ;  /* 0x0000000000017941 */ /* 0x000fea0003800000 */
.L_x_186:
        /* <DEDUP_REMOVED lines=10> */
.L_x_189:
[----:B------:R-:W-:Y:S05]  /*14bc0*/  BSYNC B1 ;  /* 0x0000000000017941 */ /* 0x000fea0003800000 */
.L_x_188:
        /* <DEDUP_REMOVED lines=10> */
.L_x_191:
[----:B------:R-:W-:Y:S05]  /*14c70*/  BSYNC B1 ;  /* 0x0000000000017941 */ /* 0x000fea0003800000 */
.L_x_190:
        /* <DEDUP_REMOVED lines=10> */
.L_x_193:
[----:B------:R-:W-:Y:S05]  /*14d20*/  BSYNC B1 ;  /* 0x0000000000017941 */ /* 0x000fea0003800000 */
.L_x_192:
        /* <DEDUP_REMOVED lines=10> */
.L_x_195:
[----:B------:R-:W-:Y:S05]  /*14dd0*/  BSYNC B1 ;  /* 0x0000000000017941 */ /* 0x000fea0003800000 */
.L_x_194:
        /* <DEDUP_REMOVED lines=10> */
.L_x_197:
[----:B------:R-:W-:Y:S05]  /*14e80*/  BSYNC B1 ;  /* 0x0000000000017941 */ /* 0x000fea0003800000 */
.L_x_196:
        /* <DEDUP_REMOVED lines=10> */
.L_x_199:
[----:B------:R-:W-:Y:S05]  /*14f30*/  BSYNC B1 ;  /* 0x0000000000017941 */ /* 0x000fea0003800000 */
.L_x_198:
        /* <DEDUP_REMOVED lines=10> */
.L_x_201:
[----:B------:R-:W-:Y:S05]  /*14fe0*/  BSYNC B1 ;  /* 0x0000000000017941 */ /* 0x000fea0003800000 */
.L_x_200:
        /* <DEDUP_REMOVED lines=10> */
.L_x_203:
[----:B------:R-:W-:Y:S05]  /*15090*/  BSYNC B1 ;  /* 0x0000000000017941 */ /* 0x000fea0003800000 */
.L_x_202:
        /* <DEDUP_REMOVED lines=10> */
.L_x_205:
[----:B------:R-:W-:Y:S05]  /*15140*/  BSYNC B1 ;  /* 0x0000000000017941 */ /* 0x000fea0003800000 */
.L_x_204:
        /* <DEDUP_REMOVED lines=10> */
.L_x_207:
[----:B------:R-:W-:Y:S05]  /*151f0*/  BSYNC B1 ;  /* 0x0000000000017941 */ /* 0x000fea0003800000 */
.L_x_206:
        /* <DEDUP_REMOVED lines=10> */
.L_x_209:
[----:B------:R-:W-:Y:S05]  /*152a0*/  BSYNC B1 ;  /* 0x0000000000017941 */ /* 0x000fea0003800000 */
.L_x_208:
        /* <DEDUP_REMOVED lines=10> */
.L_x_211:
[----:B------:R-:W-:Y:S05]  /*15350*/  BSYNC B1 ;  /* 0x0000000000017941 */ /* 0x000fea0003800000 */
.L_x_210:
        /* <DEDUP_REMOVED lines=10> */
.L_x_213:
[----:B------:R-:W-:Y:S05]  /*15400*/  BSYNC B1 ;  /* 0x0000000000017941 */ /* 0x000fea0003800000 */
.L_x_212:
        /* <DEDUP_REMOVED lines=10> */
.L_x_215:
[----:B------:R-:W-:Y:S05]  /*154b0*/  BSYNC B1 ;  /* 0x0000000000017941 */ /* 0x000fea0003800000 */
.L_x_214:
        /* <DEDUP_REMOVED lines=10> */
.L_x_217:
[----:B------:R-:W-:Y:S05]  /*15560*/  BSYNC B1 ;  /* 0x0000000000017941 */ /* 0x000fea0003800000 */
.L_x_216:
        /* <DEDUP_REMOVED lines=10> */
.L_x_219:
[----:B------:R-:W-:Y:S05]  /*15610*/  BSYNC B1 ;  /* 0x0000000000017941 */ /* 0x000fea0003800000 */
.L_x_218:
        /* <DEDUP_REMOVED lines=10> */
.L_x_221:
[----:B------:R-:W-:Y:S05]  /*156c0*/  BSYNC B1 ;  /* 0x0000000000017941 */ /* 0x000fea0003800000 */
.L_x_220:
        /* <DEDUP_REMOVED lines=10> */
.L_x_223:
[----:B------:R-:W-:Y:S05]  /*15770*/  BSYNC B1 ;  /* 0x0000000000017941 */ /* 0x000fea0003800000 */
.L_x_222:
        /* <DEDUP_REMOVED lines=10> */
.L_x_225:
[----:B------:R-:W-:Y:S05]  /*15820*/  BSYNC B1 ;  /* 0x0000000000017941 */ /* 0x000fea0003800000 */
.L_x_224:
        /* <DEDUP_REMOVED lines=10> */
.L_x_227:
[----:B------:R-:W-:Y:S05]  /*158d0*/  BSYNC B1 ;  /* 0x0000000000017941 */ /* 0x000fea0003800000 */
.L_x_226:
        /* <DEDUP_REMOVED lines=10> */
.L_x_229:
[----:B------:R-:W-:Y:S05]  /*15980*/  BSYNC B1 ;  /* 0x0000000000017941 */ /* 0x000fea0003800000 */
.L_x_228:
        /* <DEDUP_REMOVED lines=10> */
.L_x_231:
[----:B------:R-:W-:Y:S05]  /*15a30*/  BSYNC B1 ;  /* 0x0000000000017941 */ /* 0x000fea0003800000 */
.L_x_230:
        /* <DEDUP_REMOVED lines=10> */
.L_x_233:
[----:B------:R-:W-:Y:S05]  /*15ae0*/  BSYNC B1 ;  /* 0x0000000000017941 */ /* 0x000fea0003800000 */
.L_x_232:
        /* <DEDUP_REMOVED lines=10> */
.L_x_235:
[----:B------:R-:W-:Y:S05]  /*15b90*/  BSYNC B1 ;  /* 0x0000000000017941 */ /* 0x000fea0003800000 */
.L_x_234:
        /* <DEDUP_REMOVED lines=10> */
.L_x_237:
[----:B------:R-:W-:Y:S05]  /*15c40*/  BSYNC B1 ;  /* 0x0000000000017941 */ /* 0x000fea0003800000 */
.L_x_236:
        /* <DEDUP_REMOVED lines=10> */
.L_x_239:
[----:B------:R-:W-:Y:S05]  /*15cf0*/  BSYNC B1 ;  /* 0x0000000000017941 */ /* 0x000fea0003800000 */
.L_x_238:
        /* <DEDUP_REMOVED lines=10> */
.L_x_241:
[----:B------:R-:W-:Y:S05]  /*15da0*/  BSYNC B1 ;  /* 0x0000000000017941 */ /* 0x000fea0003800000 */
.L_x_240:
        /* <DEDUP_REMOVED lines=10> */
.L_x_243:
[----:B------:R-:W-:Y:S05]  /*15e50*/  BSYNC B1 ;  /* 0x0000000000017941 */ /* 0x000fea0003800000 */
.L_x_242:
        /* <DEDUP_REMOVED lines=10> */
.L_x_245:
[----:B------:R-:W-:Y:S05]  /*15f00*/  BSYNC B1 ;  /* 0x0000000000017941 */ /* 0x000fea0003800000 */
.L_x_244:
        /* <DEDUP_REMOVED lines=10> */
.L_x_247:
[----:B------:R-:W-:Y:S05]  /*15fb0*/  BSYNC B1 ;  /* 0x0000000000017941 */ /* 0x000fea0003800000 */
.L_x_246:
        /* <DEDUP_REMOVED lines=10> */
.L_x_249:
[----:B------:R-:W-:Y:S05]  /*16060*/  BSYNC B1 ;  /* 0x0000000000017941 */ /* 0x000fea0003800000 */
.L_x_248:
        /* <DEDUP_REMOVED lines=10> */
.L_x_251:
[----:B------:R-:W-:Y:S05]  /*16110*/  BSYNC B1 ;  /* 0x0000000000017941 */ /* 0x000fea0003800000 */
.L_x_250:
        /* <DEDUP_REMOVED lines=10> */
.L_x_253:
[----:B------:R-:W-:Y:S05]  /*161c0*/  BSYNC B1 ;  /* 0x0000000000017941 */ /* 0x000fea0003800000 */
.L_x_252:
        /* <DEDUP_REMOVED lines=10> */
.L_x_255:
[----:B------:R-:W-:Y:S05]  /*16270*/  BSYNC B1 ;  /* 0x0000000000017941 */ /* 0x000fea0003800000 */
.L_x_254:
        /* <DEDUP_REMOVED lines=10> */
.L_x_257:
[----:B------:R-:W-:Y:S05]  /*16320*/  BSYNC B1 ;  /* 0x0000000000017941 */ /* 0x000fea0003800000 */
.L_x_256:
        /* <DEDUP_REMOVED lines=10> */
.L_x_259:
[----:B------:R-:W-:Y:S05]  /*163d0*/  BSYNC B1 ;  /* 0x0000000000017941 */ /* 0x000fea0003800000 */
.L_x_258:
        /* <DEDUP_REMOVED lines=10> */
.L_x_261:
[----:B------:R-:W-:Y:S05]  /*16480*/  BSYNC B1 ;  /* 0x0000000000017941 */ /* 0x000fea0003800000 */
.L_x_260:
        /* <DEDUP_REMOVED lines=10> */
.L_x_263:
[----:B------:R-:W-:Y:S05]  /*16530*/  BSYNC B1 ;  /* 0x0000000000017941 */ /* 0x000fea0003800000 */
.L_x_262:
        /* <DEDUP_REMOVED lines=10> */
.L_x_265:
[----:B------:R-:W-:Y:S05]  /*165e0*/  BSYNC B1 ;  /* 0x0000000000017941 */ /* 0x000fea0003800000 */
.L_x_264:
        /* <DEDUP_REMOVED lines=10> */
.L_x_267:
[----:B------:R-:W-:Y:S05]  /*16690*/  BSYNC B1 ;  /* 0x0000000000017941 */ /* 0x000fea0003800000 */
.L_x_266:
        /* <DEDUP_REMOVED lines=10> */
.L_x_269:
[----:B------:R-:W-:Y:S05]  /*16740*/  BSYNC B1 ;  /* 0x0000000000017941 */ /* 0x000fea0003800000 */
.L_x_268:
        /* <DEDUP_REMOVED lines=10> */
.L_x_271:
[----:B------:R-:W-:Y:S05]  /*167f0*/  BSYNC B1 ;  /* 0x0000000000017941 */ /* 0x000fea0003800000 */
.L_x_270:
        /* <DEDUP_REMOVED lines=10> */
.L_x_273:
[----:B------:R-:W-:Y:S05]  /*168a0*/  BSYNC B1 ;  /* 0x0000000000017941 */ /* 0x000fea0003800000 */
.L_x_272:
        /* <DEDUP_REMOVED lines=10> */
.L_x_275:
[----:B------:R-:W-:Y:S05]  /*16950*/  BSYNC B1 ;  /* 0x0000000000017941 */ /* 0x000fea0003800000 */
.L_x_274:
        /* <DEDUP_REMOVED lines=10> */
.L_x_277:
[----:B------:R-:W-:Y:S05]  /*16a00*/  BSYNC B1 ;  /* 0x0000000000017941 */ /* 0x000fea0003800000 */
.L_x_276:
[----:B0-234-:R-:W2:Y:S01]  /*16a10*/  LDL.LU R10, [R1+0x1f4] ;  /* 0x0001f400010a7983 */ /* 0x01dea20000300800 */
[----:B-----5:R-:W-:Y:S01]  /*16a20*/  IMAD.U32 R11, R23, 0x10000, RZ ;  /* 0x00010000170b7824 */ /* 0x020fe200078e00ff */
        /* <DEDUP_REMOVED lines=8> */
.L_x_279:
[----:B------:R-:W-:Y:S05]  /*16ab0*/  BSYNC B1 ;  /* 0x0000000000017941 */ /* 0x000fea0003800000 */
.L_x_278:
[----:B------:R-:W3:Y:S01]  /*16ac0*/  LDL.LU R10, [R1+0x1f8] ;  /* 0x0001f800010a7983 */ /* 0x000ee20000300800 */
[----:B0----5:R-:W-:Y:S01]  /*16ad0*/  IMAD.U32 R11, R23, 0x10000, RZ ;  /* 0x00010000170b7824 */ /* 0x021fe200078e00ff */
[----:B------:R-:W-:Y:S01]  /*16ae0*/  ISETP.GT.AND P1, PT, R0, 0xf9, P0 ;  /* 0x000000f90000780c */ /* 0x000fe20000724270 */
[----:B------:R-:W-:Y:S01]  /*16af0*/  BSSY B1, `(.L_x_280) ;  /* 0x000000a000017945 */ /* 0x000fe20003800000 */
[----:B------:R-:W-:Y:S01]  /*16b00*/  IADD3 R167, P0, R3, 0x80, RZ ;  /* 0x0000008003a77810 */ /* 0x000fe20007f1e0ff */
[----:B------:R-:W-:-:S04]  /*16b10*/  FMUL R11, R11, R16 ;  /* 0x000000100b0b7220 */ /* 0x000fc80000400000 */
[----:B---3--:R-:W-:-:S05]  /*16b20*/  FFMA R11, R10, R2, R11 ;  /* 0x000000020a0b7223 */ /* 0x008fca000000000b */
[----:B------:R-:W-:-:S04]  /*16b30*/  F2FP.BF16.F32.PACK_AB R11, RZ, R11 ;  /* 0x0000000bff0b723e */ /* 0x000fc800000010ff */
[----:B------:R-:W-:Y:S02]  /*16b40*/  PRMT R3, R11, 0x7610, R3 ;  /* 0x000076100b037816 */ /* 0x000fe40000000003 */
[----:B------:R-:W-:-:S03]  /*16b50*/  IADD3.X R11, RZ, UR7, RZ, P0, !PT ;  /* 0x00000007ff0b7c10 */ /* 0x000fc600087fe4ff */
[----:B------:R0:W-:Y:S01]  /*16b60*/  @P2 STG.E.U16 desc[UR44][R6.64+0x1f0], R3 ;  /* 0x0001f00306002986 */ /* 0x0001e2000c10152c */
[----:B------:R-:W-:Y:S05]  /*16b70*/  @!P1 BRA `(.L_x_281) ;  /* 0x0000000000049947 */ /* 0x000fea0003800000 */
[----:B------:R3:W5:Y:S02]  /*16b80*/  LDG.E.LTC128B.U16 R23, desc[UR44][R8.64+0x1f2] ;  /* 0x0001f22c08177981 */ /* 0x000764000c1e1520 */
.L_x_281:
[----:B------:R-:W-:Y:S05]  /*16b90*/  BSYNC B1 ;  /* 0x0000000000017941 */ /* 0x000fea0003800000 */
.L_x_280:
[----:B------:R-:W4:Y:S01]  /*16ba0*/  LDL.LU R10, [R1+0x1fc] ;  /* 0x0001fc00010a7983 */ /* 0x000f220000300800 */
[----:B0----5:R-:W-:Y:S01]  /*16bb0*/  IMAD.U32 R3, R23, 0x10000, RZ ;  /* 0x0001000017037824 */ /* 0x021fe200078e00ff */
[----:B------:R-:W-:Y:S01]  /*16bc0*/  ISETP.GT.AND P0, PT, R17, 0x80, PT ;  /* 0x000000801100780c */ /* 0x000fe20003f04270 */
[----:B--23--:R-:W-:Y:S02]  /*16bd0*/  IMAD R8, R11, R14, RZ ;  /* 0x0000000e0b087224 */ /* 0x00cfe400078e02ff */
[----:B------:R-:W-:Y:S01]  /*16be0*/  FMUL R3, R3, R16 ;  /* 0x0000001003037220 */ /* 0x000fe20000400000 */
[----:B------:R-:W-:Y:S01]  /*16bf0*/  ISETP.GT.AND P4, PT, R0, RZ, P0 ;  /* 0x000000ff0000720c */ /* 0x000fe20000784270 */
[C---:B------:R-:W-:Y:S02]  /*16c00*/  IMAD R165, R167.reuse, R15, R8 ;  /* 0x0000000fa7a57224 */ /* 0x040fe400078e0208 */
[----:B------:R-:W-:-:S04]  /*16c10*/  IMAD.WIDE.U32 R8, R167, R14, R20 ;  /* 0x0000000ea7087225 */ /* 0x000fc800078e0014 */
[----:B------:R-:W-:Y:S02]  /*16c20*/  IMAD.IADD R9, R9, 0x1, R165 ;  /* 0x0000000109097824 */ /* 0x000fe400078e02a5 */
[----:B----4-:R-:W-:Y:S01]  /*16c30*/  FFMA R3, R10, R2, R3 ;  /* 0x000000020a037223 */ /* 0x010fe20000000003 */
[----:B------:R-:W-:-:S04]  /*16c40*/  LEA R10, P2, R8, R12, 0x1 ;  /* 0x0000000c080a7211 */ /* 0x000fc800078408ff */
[----:B------:R-:W-:Y:S02]  /*16c50*/  F2FP.BF16.F32.PACK_AB R3, RZ, R3 ;  /* 0x00000003ff03723e */ /* 0x000fe400000010ff */
[--C-:B------:R-:W-:Y:S02]  /*16c60*/  LEA.HI.X R11, R8, R13, R9.reuse, 0x1, P2 ;  /* 0x0000000d080b7211 */ /* 0x100fe400010f0c09 */
[----:B------:R-:W-:-:S05]  /*16c70*/  PRMT R9, R3, 0x7610, R9 ;  /* 0x0000761003097816 */ /* 0x000fca0000000009 */
[----:B------:R0:W-:Y:S04]  /*16c80*/  @P1 STG.E.U16 desc[UR44][R6.64+0x1f2], R9 ;  /* 0x0001f20906001986 */ /* 0x0001e8000c10152c */
[----:B------:R-:W2:Y:S01]  /*16c90*/  @P4 LDG.E.LTC128B.U16 R23, desc[UR44][R10.64] ;  /* 0x0000002c0a174981 */ /* 0x000ea2000c1e1520 */
[----:B-1----:R-:W-:Y:S01]  /*16ca0*/  IMAD.U32 R159, RZ, RZ, UR8 ;  /* 0x00000008ff9f7e24 */ /* 0x002fe2000f8e00ff */
[----:B------:R-:W-:Y:S01]  /*16cb0*/  MOV R161, UR8 ;  /* 0x0000000800a17c02 */ /* 0x000fe20008000f00 */
[----:B------:R-:W-:Y:S01]  /*16cc0*/  IMAD.U32 R164, RZ, RZ, UR9 ;  /* 0x00000009ffa47e24 */ /* 0x000fe2000f8e00ff */
[----:B------:R-:W-:Y:S01]  /*16cd0*/  ISETP.GT.AND P2, PT, R0, 0x1, P0 ;  /* 0x000000010000780c */ /* 0x000fe20000744270 */
[----:B------:R-:W-:Y:S01]  /*16ce0*/  IMAD.SHL.U32 R159, R159, 0x100, RZ ;  /* 0x000001009f9f7824 */ /* 0x000fe200078e00ff */
[----:B------:R-:W-:Y:S01]  /*16cf0*/  BSSY B1, `(.L_x_282) ;  /* 0x0000011000017945 */ /* 0x000fe20003800000 */
[----:B0-----:R-:W-:Y:S01]  /*16d00*/  IMAD.WIDE.U32 R8, R167, R14, R18 ;  /* 0x0000000ea7087225 */ /* 0x001fe200078e0012 */
[----:B------:R-:W-:-:S04]  /*16d10*/  SHF.L.U64.HI R161, R161, 0x8, R164 ;  /* 0x00000008a1a17819 */ /* 0x000fc800000102a4 */
[----:B------:R-:W-:-:S03]  /*16d20*/  IADD3 R9, R165, R9, RZ ;  /* 0x00000009a5097210 */ /* 0x000fc60007ffe0ff */
[----:B------:R-:W-:Y:S01]  /*16d30*/  IMAD.WIDE.U32 R162, R22, UR42, R8 ;  /* 0x0000002a16a27c25 */ /* 0x000fe2000f8e0008 */
[----:B------:R-:W-:-:S04]  /*16d40*/  IADD3 R8, P1, R159, R4, RZ ;  /* 0x000000049f087210 */ /* 0x000fc80007f3e0ff */
[----:B------:R-:W-:Y:S01]  /*16d50*/  IADD3 R7, R157, R163, RZ ;  /* 0x000000a39d077210 */ /* 0x000fe20007ffe0ff */
[----:B------:R-:W-:Y:S01]  /*16d60*/  IMAD.X R9, R161, 0x1, R5, P1 ;  /* 0x00000001a1097824 */ /* 0x000fe200008e0605 */
[----:B------:R-:W-:-:S04]  /*16d70*/  LEA R6, P3, R162, R12, 0x1 ;  /* 0x0000000ca2067211 */ /* 0x000fc800078608ff */
[----:B------:R-:W-:Y:S01]  /*16d80*/  LEA.HI.X R7, R162, R13, R7, 0x1, P3 ;  /* 0x0000000da2077211 */ /* 0x000fe200018f0c07 */
[----:B--2---:R-:W-:-:S04]  /*16d90*/  IMAD.U32 R3, R23, 0x10000, RZ ;  /* 0x0001000017037824 */ /* 0x004fc800078e00ff */
[----:B------:R-:W-:-:S04]  /*16da0*/  FMUL R3, R3, R16 ;  /* 0x0000001003037220 */ /* 0x000fc80000400000 */
[----:B------:R-:W-:-:S05]  /*16db0*/  FFMA R3, R24, R2, R3 ;  /* 0x0000000218037223 */ /* 0x000fca0000000003 */
[----:B------:R-:W-:-:S05]  /*16dc0*/  F2FP.BF16.F32.PACK_AB R3, RZ, R3 ;  /* 0x00000003ff03723e */ /* 0x000fca00000010ff */
[----:B------:R0:W-:Y:S01]  /*16dd0*/  @P4 STG.E.U16 desc[UR44][R8.64], R3 ;  /* 0x0000000308004986 */ /* 0x0001e2000c10152c */
[----:B------:R-:W-:Y:S05]  /*16de0*/  @!P2 BRA `(.L_x_283) ;  /* 0x000000000004a947 */ /* 0x000fea0003800000 */
[----:B------:R1:W5:Y:S02]  /*16df0*/  LDG.E.LTC128B.U16 R23, desc[UR44][R6.64+0x2] ;  /* 0x0000022c06177981 */ /* 0x000364000c1e1520 */
.L_x_283:
[----:B------:R-:W-:Y:S05]  /*16e00*/  BSYNC B1 ;  /* 0x0000000000017941 */ /* 0x000fea0003800000 */
.L_x_282:
[----:B0----5:R-:W-:Y:S01]  /*16e10*/  IMAD.U32 R3, R23, 0x10000, RZ ;  /* 0x0001000017037824 */ /* 0x021fe200078e00ff */
[----:B------:R-:W-:Y:S01]  /*16e20*/  ISETP.GT.AND P1, PT, R17, 0x88, PT ;  /* 0x000000881100780c */ /* 0x000fe20003f24270 */
[----:B------:R-:W-:Y:S01]  /*16e30*/  IMAD.WIDE.U32 R14, R167, R14, R154 ;  /* 0x0000000ea70e7225 */ /* 0x000fe200078e009a */
[----:B------:R-:W-:Y:S03]  /*16e40*/  BSSY B1, `(.L_x_284) ;  /* 0x0000010000017945 */ /* 0x000fe60003800000 */
[----:B------:R-:W-:Y:S01]  /*16e50*/  FMUL R10, R3, R16 ;  /* 0x00000010030a7220 */ /* 0x000fe20000400000 */
[----:B------:R-:W-:Y:S02]  /*16e60*/  ISETP.GT.AND P3, PT, R0, RZ, P1 ;  /* 0x000000ff0000720c */ /* 0x000fe40000f64270 */
[----:B------:R-:W-:Y:S01]  /*16e70*/  IADD3 R152, P4, R152, R14, RZ ;  /* 0x0000000e98987210 */ /* 0x000fe20007f9e0ff */
[----:B------:R-:W-:Y:S01]  /*16e80*/  FFMA R10, R25, R2, R10 ;  /* 0x00000002190a7223 */ /* 0x000fe2000000000a */
[----:B------:R-:W-:-:S02]  /*16e90*/  IADD3 R165, R165, R15, RZ ;  /* 0x0000000fa5a57210 */ /* 0x000fc40007ffe0ff */
[----:B------:R-:W-:Y:S02]  /*16ea0*/  IADD3 R14, P5, R18, R14, RZ ;  /* 0x0000000e120e7210 */ /* 0x000fe40007fbe0ff */
[----:B------:R-:W-:Y:S01]  /*16eb0*/  F2FP.BF16.F32.PACK_AB R3, RZ, R10 ;  /* 0x0000000aff03723e */ /* 0x000fe200000010ff */
[----:B------:R-:W-:Y:S01]  /*16ec0*/  IMAD.X R20, R165, 0x1, R21, P4 ;  /* 0x00000001a5147824 */ /* 0x000fe200020e0615 */
[C---:B------:R-:W-:Y:S02]  /*16ed0*/  LEA R10, P4, R152.reuse, R12, 0x1 ;  /* 0x0000000c980a7211 */ /* 0x040fe400078808ff */
[----:B------:R-:W-:Y:S02]  /*16ee0*/  PRMT R17, R3, 0x7610, R17 ;  /* 0x0000761003117816 */ /* 0x000fe40000000011 */
[----:B------:R-:W-:Y:S02]  /*16ef0*/  LEA.HI.X R11, R152, R13, R20, 0x1, P4 ;  /* 0x0000000d980b7211 */ /* 0x000fe400020f0c14 */
[----:B------:R-:W-:Y:S01]  /*16f00*/  PRMT R3, R23, 0x7610, R3 ;  /* 0x0000761017037816 */ /* 0x000fe20000000003 */
[----:B------:R0:W-:Y:S01]  /*16f10*/  @P2 STG.E.U16 desc[UR44][R8.64+0x2], R17 ;  /* 0x0000021108002986 */ /* 0x0001e2000c10152c */
[----:B------:R-:W-:Y:S05]  /*16f20*/  @!P3 BRA `(.L_x_285) ;  /* 0x000000000004b947 */ /* 0x000fea0003800000 */
[----:B------:R2:W5:Y:S02]  /*16f30*/  LDG.E.LTC128B.U16 R3, desc[UR44][R10.64] ;  /* 0x0000002c0a037981 */ /* 0x000564000c1e1520 */
.L_x_285:
[----:B------:R-:W-:Y:S05]  /*16f40*/  BSYNC B1 ;  /* 0x0000000000017941 */ /* 0x000fea0003800000 */
.L_x_284:
[----:B--2--5:R-:W-:Y:S01]  /*16f50*/  IMAD.U32 R11, R3, 0x10000, RZ ;  /* 0x00010000030b7824 */ /* 0x024fe200078e00ff */
[----:B------:R-:W-:Y:S01]  /*16f60*/  IADD3.X R15, R19, R165, RZ, P5, !PT ;  /* 0x000000a5130f7210 */ /* 0x000fe20002ffe4ff */
[----:B------:R-:W-:Y:S01]  /*16f70*/  BSSY B1, `(.L_x_286) ;  /* 0x000000e000017945 */ /* 0x000fe20003800000 */
[----:B------:R-:W-:Y:S01]  /*16f80*/  IADD3 R10, P2, R8, R158, RZ ;  /* 0x0000009e080a7210 */ /* 0x000fe20007f5e0ff */
[----:B------:R-:W-:Y:S01]  /*16f90*/  FMUL R11, R11, R16 ;  /* 0x000000100b0b7220 */ /* 0x000fe20000400000 */
[----:B------:R-:W-:Y:S01]  /*16fa0*/  ISETP.GT.AND P5, PT, R0, 0x1, P1 ;  /* 0x000000010000780c */ /* 0x000fe20000fa4270 */
[----:B------:R-:W-:-:S04]  /*16fb0*/  IMAD.WIDE.U32 R22, R22, UR42, R14 ;  /* 0x0000002a16167c25 */ /* 0x000fc8000f8e000e */
[----:B------:R-:W-:Y:S01]  /*16fc0*/  FFMA R11, R26, R2, R11 ;  /* 0x000000021a0b7223 */ /* 0x000fe2000000000b */
[----:B------:R-:W-:Y:S01]  /*16fd0*/  IMAD.IADD R157, R157, 0x1, R23 ;  /* 0x000000019d9d7824 */ /* 0x000fe200078e0217 */
[----:B------:R-:W-:-:S03]  /*16fe0*/  LEA R12, P4, R22, R12, 0x1 ;  /* 0x0000000c160c7211 */ /* 0x000fc600078808ff */
[----:B------:R-:W-:Y:S01]  /*16ff0*/  F2FP.BF16.F32.PACK_AB R14, RZ, R11 ;  /* 0x0000000bff0e723e */ /* 0x000fe200000010ff */
[----:B------:R-:W-:Y:S01]  /*17000*/  IMAD.X R11, R9, 0x1, R156, P2 ;  /* 0x00000001090b7824 */ /* 0x000fe200010e069c */
[----:B------:R-:W-:-:S04]  /*17010*/  LEA.HI.X R13, R22, R13, R157, 0x1, P4 ;  /* 0x0000000d160d7211 */ /* 0x000fc800020f0c9d */
[----:B------:R2:W-:Y:S01]  /*17020*/  @P3 STG.E.U16 desc[UR44][R10.64], R14 ;  /* 0x0000000e0a003986 */ /* 0x0005e2000c10152c */
[----:B------:R-:W-:Y:S05]  /*17030*/  @!P5 BRA `(.L_x_287) ;  /* 0x000000000004d947 */ /* 0x000fea0003800000 */
[----:B------:R3:W5:Y:S02]  /*17040*/  LDG.E.LTC128B.U16 R3, desc[UR44][R12.64+0x2] ;  /* 0x0000022c0c037981 */ /* 0x000764000c1e1520 */
.L_x_287:
[----:B------:R-:W-:Y:S05]  /*17050*/  BSYNC B1 ;  /* 0x0000000000017941 */ /* 0x000fea0003800000 */
.L_x_286:
[----:B-----5:R-:W-:Y:S01]  /*17060*/  SHF.L.U32 R15, R3, 0x10, RZ ;  /* 0x00000010030f7819 */ /* 0x020fe200000006ff */
[----:B------:R-:W-:Y:S01]  /*17070*/  BSSY B1, `(.L_x_288) ;  /* 0x0000008000017945 */ /* 0x000fe20003800000 */
[----:B------:R-:W-:-:S03]  /*17080*/  ISETP.GT.AND P2, PT, R0, 0x8, P0 ;  /* 0x000000080000780c */ /* 0x000fc60000744270 */
[----:B--2---:R-:W-:-:S04]  /*17090*/  FMUL R14, R15, R16 ;  /* 0x000000100f0e7220 */ /* 0x004fc80000400000 */
[----:B------:R-:W-:-:S05]  /*170a0*/  FFMA R14, R27, R2, R14 ;  /* 0x000000021b0e7223 */ /* 0x000fca000000000e */
[----:B------:R-:W-:-:S05]  /*170b0*/  F2FP.BF16.F32.PACK_AB R14, RZ, R14 ;  /* 0x0000000eff0e723e */ /* 0x000fca00000010ff */
[----:B------:R2:W-:Y:S01]  /*170c0*/  @P5 STG.E.U16 desc[UR44][R10.64+0x2], R14 ;  /* 0x0000020e0a005986 */ /* 0x0005e2000c10152c */
[----:B------:R-:W-:Y:S05]  /*170d0*/  @!P2 BRA `(.L_x_289) ;  /* 0x000000000004a947 */ /* 0x000fea0003800000 */
[----:B------:R4:W5:Y:S02]  /*170e0*/  LDG.E.LTC128B.U16 R3, desc[UR44][R6.64+0x10] ;  /* 0x0000102c06037981 */ /* 0x000964000c1e1520 */
.L_x_289:
[----:B------:R-:W-:Y:S05]  /*170f0*/  BSYNC B1 ;  /* 0x0000000000017941 */ /* 0x000fea0003800000 */
.L_x_288:
[----:B--2--5:R-:W-:Y:S01]  /*17100*/  IMAD.U32 R11, R3, 0x10000, RZ ;  /* 0x00010000030b7824 */ /* 0x024fe200078e00ff */
[----:B------:R-:W-:Y:S01]  /*17110*/  ISETP.GT.AND P3, PT, R0, 0x9, P0 ;  /* 0x000000090000780c */ /* 0x000fe20000764270 */
[----:B------:R-:W-:Y:S02]  /*17120*/  BSSY B1, `(.L_x_290) ;  /* 0x0000007000017945 */ /* 0x000fe40003800000 */
[----:B------:R-:W-:-:S04]  /*17130*/  FMUL R11, R11, R16 ;  /* 0x000000100b0b7220 */ /* 0x000fc80000400000 */
[----:B------:R-:W-:-:S05]  /*17140*/  FFMA R11, R28, R2, R11 ;  /* 0x000000021c0b7223 */ /* 0x000fca000000000b */
[----:B------:R-:W-:-:S05]  /*17150*/  F2FP.BF16.F32.PACK_AB R11, RZ, R11 ;  /* 0x0000000bff0b723e */ /* 0x000fca00000010ff */
[----:B------:R2:W-:Y:S01]  /*17160*/  @P2 STG.E.U16 desc[UR44][R8.64+0x10], R11 ;  /* 0x0000100b08002986 */ /* 0x0005e2000c10152c */
[----:B------:R-:W-:Y:S05]  /*17170*/  @!P3 BRA `(.L_x_291) ;  /* 0x000000000004b947 */ /* 0x000fea0003800000 */
[----:B------:R0:W5:Y:S02]  /*17180*/  LDG.E.LTC128B.U16 R3, desc[UR44][R6.64+0x12] ;  /* 0x0000122c06037981 */ /* 0x000164000c1e1520 */
.L_x_291:
[----:B------:R-:W-:Y:S05]  /*17190*/  BSYNC B1 ;  /* 0x0000000000017941 */ /* 0x000fea0003800000 */
.L_x_290:
        /* <DEDUP_REMOVED lines=9> */
.L_x_293:
[----:B------:R-:W-:Y:S05]  /*17230*/  BSYNC B1 ;  /* 0x0000000000017941 */ /* 0x000fea0003800000 */
.L_x_292:
[----:B-----5:R-:W-:Y:S01]  /*17240*/  SHF.L.U32 R11, R3, 0x10, RZ ;  /* 0x00000010030b7819 */ /* 0x020fe200000006ff */
[----:B------:R-:W-:Y:S01]  /*17250*/  BSSY B1, `(.L_x_294) ;  /* 0x000000a000017945 */ /* 0x000fe20003800000 */
[----:B--2---:R-:W-:Y:S02]  /*17260*/  IADD3 R10, P3, R158, R8, RZ ;  /* 0x000000089e0a7210 */ /* 0x004fe40007f7e0ff */
[----:B------:R-:W-:Y:S01]  /*17270*/  ISETP.GT.AND P2, PT, R0, 0x9, P1 ;  /* 0x000000090000780c */ /* 0x000fe20000f44270 */
[----:B------:R-:W-:-:S04]  /*17280*/  FMUL R11, R11, R16 ;  /* 0x000000100b0b7220 */ /* 0x000fc80000400000 */
[----:B------:R-:W-:-:S05]  /*17290*/  FFMA R11, R30, R2, R11 ;  /* 0x000000021e0b7223 */ /* 0x000fca000000000b */
[----:B------:R-:W-:Y:S01]  /*172a0*/  F2FP.BF16.F32.PACK_AB R14, RZ, R11 ;  /* 0x0000000bff0e723e */ /* 0x000fe200000010ff */
[----:B------:R-:W-:-:S05]  /*172b0*/  IMAD.X R11, R156, 0x1, R9, P3 ;  /* 0x000000019c0b7824 */ /* 0x000fca00018e0609 */
[----:B------:R2:W-:Y:S01]  /*172c0*/  @P4 STG.E.U16 desc[UR44][R10.64+0x10], R14 ;  /* 0x0000100e0a004986 */ /* 0x0005e2000c10152c */
[----:B------:R-:W-:Y:S05]  /*172d0*/  @!P2 BRA `(.L_x_295) ;  /* 0x000000000004a947 */ /* 0x000fea0003800000 */
[----:B------:R0:W5:Y:S02]  /*172e0*/  LDG.E.LTC128B.U16 R3, desc[UR44][R12.64+0x12] ;  /* 0x0000122c0c037981 */ /* 0x000164000c1e1520 */
.L_x_295:
[----:B------:R-:W-:Y:S05]  /*172f0*/  BSYNC B1 ;  /* 0x0000000000017941 */ /* 0x000fea0003800000 */
.L_x_294:
[----:B--2--5:R-:W-:Y:S01]  /*17300*/  IMAD.U32 R11, R3, 0x10000, RZ ;  /* 0x00010000030b7824 */ /* 0x024fe200078e00ff */
[----:B------:R-:W-:Y:S01]  /*17310*/  IADD3 R158, P3, P4, R158, R4, R159 ;  /* 0x000000049e9e7210 */ /* 0x000fe20007c7e09f */
[----:B------:R-:W-:Y:S01]  /*17320*/  BSSY B1, `(.L_x_296) ;  /* 0x0000009000017945 */ /* 0x000fe20003800000 */
[----:B------:R-:W-:Y:S01]  /*17330*/  ISETP.GT.AND P5, PT, R0, 0x10, P0 ;  /* 0x000000100000780c */ /* 0x000fe200007a4270 */
[----:B------:R-:W-:Y:S01]  /*17340*/  FMUL R10, R11, R16 ;  /* 0x000000100b0a7220 */ /* 0x000fe20000400000 */
[----:B------:R-:W-:-:S03]  /*17350*/  IADD3.X R159, R156, R5, R161, P3, P4 ;  /* 0x000000059c9f7210 */ /* 0x000fc60001fe84a1 */
[----:B------:R-:W-:-:S05]  /*17360*/  FFMA R10, R31, R2, R10 ;  /* 0x000000021f0a7223 */ /* 0x000fca000000000a */
[----:B------:R-:W-:-:S05]  /*17370*/  F2FP.BF16.F32.PACK_AB R10, RZ, R10 ;  /* 0x0000000aff0a723e */ /* 0x000fca00000010ff */
[----:B------:R2:W-:Y:S01]  /*17380*/  @P2 STG.E.U16 desc[UR44][R158.64+0x12], R10 ;  /* 0x0000120a9e002986 */ /* 0x0005e2000c10152c */
[----:B------:R-:W-:Y:S05]  /*17390*/  @!P5 BRA `(.L_x_297) ;  /* 0x000000000004d947 */ /* 0x000fea0003800000 */
[----:B------:R0:W5:Y:S02]  /*173a0*/  LDG.E.LTC128B.U16 R3, desc[UR44][R6.64+0x20] ;  /* 0x0000202c06037981 */ /* 0x000164000c1e1520 */
.L_x_297:
[----:B------:R-:W-:Y:S05]  /*173b0*/  BSYNC B1 ;  /* 0x0000000000017941 */ /* 0x000fea0003800000 */
.L_x_296:
[----:B-----5:R-:W-:Y:S01]  /*173c0*/  SHF.L.U32 R5, R3, 0x10, RZ ;  /* 0x0000001003057819 */ /* 0x020fe200000006ff */
[----:B------:R-:W-:Y:S01]  /*173d0*/  BSSY B1, `(.L_x_298) ;  /* 0x0000008000017945 */ /* 0x000fe20003800000 */
[----:B------:R-:W-:-:S03]  /*173e0*/  ISETP.GT.AND P2, PT, R0, 0x11, P0 ;  /* 0x000000110000780c */ /* 0x000fc60000744270 */
[----:B------:R-:W-:-:S04]  /*173f0*/  FMUL R5, R5, R16 ;  /* 0x0000001005057220 */ /* 0x000fc80000400000 */
[----:B------:R-:W-:-:S05]  /*17400*/  FFMA R5, R32, R2, R5 ;  /* 0x0000000220057223 */ /* 0x000fca0000000005 */
[----:B------:R-:W-:-:S05]  /*17410*/  F2FP.BF16.F32.PACK_AB R5, RZ, R5 ;  /* 0x00000005ff05723e */ /* 0x000fca00000010ff */
[----:B------:R0:W-:Y:S01]  /*17420*/  @P5 STG.E.U16 desc[UR44][R8.64+0x20], R5 ;  /* 0x0000200508005986 */ /* 0x0001e2000c10152c */
[----:B------:R-:W-:Y:S05]  /*17430*/  @!P2 BRA `(.L_x_299) ;  /* 0x000000000004a947 */ /* 0x000fea0003800000 */
[----:B------:R0:W5:Y:S02]  /*17440*/  LDG.E.LTC128B.U16 R3, desc[UR44][R6.64+0x22] ;  /* 0x0000222c06037981 */ /* 0x000164000c1e1520 */
.L_x_299:
[----:B------:R-:W-:Y:S05]  /*17450*/  BSYNC B1 ;  /* 0x0000000000017941 */ /* 0x000fea0003800000 */
.L_x_298:
[----:B0----5:R-:W-:Y:S01]  /*17460*/  IMAD.U32 R5, R3, 0x10000, RZ ;  /* 0x0001000003057824 */ /* 0x021fe200078e00ff */
        /* <DEDUP_REMOVED lines=8> */
.L_x_301:
[----:B------:R-:W-:Y:S05]  /*174f0*/  BSYNC B1 ;  /* 0x0000000000017941 */ /* 0x000fea0003800000 */
.L_x_300:
[----:B-----5:R-:W-:Y:S01]  /*17500*/  IMAD.U32 R5, R3, 0x10000, RZ ;  /* 0x0001000003057824 */ /* 0x020fe200078e00ff */
[----:B0-----:R-:W-:Y:S01]  /*17510*/  @P3 MOV R4, R158 ;  /* 0x0000009e00043202 */ /* 0x001fe20000000f00 */
[----:B------:R-:W-:Y:S01]  /*17520*/  BSSY B1, `(.L_x_302) ;  /* 0x000000a000017945 */ /* 0x000fe20003800000 */
[----:B------:R-:W-:Y:S01]  /*17530*/  ISETP.GT.AND P2, PT, R0, 0x11, P1 ;  /* 0x000000110000780c */ /* 0x000fe20000f44270 */
[----:B------:R-:W-:-:S04]  /*17540*/  FMUL R5, R5, R16 ;  /* 0x0000001005057220 */ /* 0x000fc80000400000 */
[----:B------:R-:W-:-:S05]  /*17550*/  FFMA R5, R34, R2, R5 ;  /* 0x0000000222057223 */ /* 0x000fca0000000005 */
[----:B------:R-:W-:-:S04]  /*17560*/  F2FP.BF16.F32.PACK_AB R5, RZ, R5 ;  /* 0x00000005ff05723e */ /* 0x000fc800000010ff */
[----:B--2---:R-:W-:Y:S01]  /*17570*/  PRMT R10, R5, 0x7610, R10 ;  /* 0x00007610050a7816 */ /* 0x004fe2000000000a */
[----:B------:R-:W-:-:S05]  /*17580*/  @P3 IMAD.MOV.U32 R5, RZ, RZ, R159 ;  /* 0x000000ffff053224 */ /* 0x000fca00078e009f */
[----:B------:R0:W-:Y:S01]  /*17590*/  @P3 STG.E.U16 desc[UR44][R4.64+0x20], R10 ;  /* 0x0000200a04003986 */ /* 0x0001e2000c10152c */
[----:B------:R-:W-:Y:S05]  /*175a0*/  @!P2 BRA `(.L_x_303) ;  /* 0x000000000004a947 */ /* 0x000fea0003800000 */
[----:B------:R2:W5:Y:S02]  /*175b0*/  LDG.E.LTC128B.U16 R3, desc[UR44][R12.64+0x22] ;  /* 0x0000222c0c037981 */ /* 0x000564000c1e1520 */
.L_x_303:
[----:B------:R-:W-:Y:S05]  /*175c0*/  BSYNC B1 ;  /* 0x0000000000017941 */ /* 0x000fea0003800000 */
.L_x_302:
[----:B0----5:R-:W-:Y:S01]  /*175d0*/  IMAD.U32 R5, R3, 0x10000, RZ ;  /* 0x0001000003057824 */ /* 0x021fe200078e00ff */
[----:B------:R-:W-:Y:S01]  /*175e0*/  ISETP.GT.AND P3, PT, R0, 0x18, P0 ;  /* 0x000000180000780c */ /* 0x000fe20000764270 */
[----:B------:R-:W-:Y:S02]  /*175f0*/  BSSY B1, `(.L_x_304) ;  /* 0x000000a000017945 */ /* 0x000fe40003800000 */
[----:B------:R-:W-:Y:S01]  /*17600*/  FMUL R4, R5, R16 ;  /* 0x0000001005047220 */ /* 0x000fe20000400000 */
[----:B------:R-:W-:-:S03]  /*17610*/  @P2 IMAD.MOV.U32 R5, RZ, RZ, R159 ;  /* 0x000000ffff052224 */ /* 0x000fc600078e009f */
[----:B------:R-:W-:-:S05]  /*17620*/  FFMA R4, R35, R2, R4 ;  /* 0x0000000223047223 */ /* 0x000fca0000000004 */
[----:B------:R-:W-:-:S04]  /*17630*/  F2FP.BF16.F32.PACK_AB R4, RZ, R4 ;  /* 0x00000004ff04723e */ /* 0x000fc800000010ff */
[----:B------:R-:W-:Y:S02]  /*17640*/  PRMT R10, R4, 0x7610, R10 ;  /* 0x00007610040a7816 */ /* 0x000fe4000000000a */
[----:B------:R-:W-:-:S05]  /*17650*/  @P2 MOV R4, R158 ;  /* 0x0000009e00042202 */ /* 0x000fca0000000f00 */
[----:B------:R0:W-:Y:S01]  /*17660*/  @P2 STG.E.U16 desc[UR44][R4.64+0x22], R10 ;  /* 0x0000220a04002986 */ /* 0x0001e2000c10152c */
[----:B------:R-:W-:Y:S05]  /*17670*/  @!P3 BRA `(.L_x_305) ;  /* 0x000000000004b947 */ /* 0x000fea0003800000 */
[----:B------:R0:W5:Y:S02]  /*17680*/  LDG.E.LTC128B.U16 R3, desc[UR44][R6.64+0x30] ;  /* 0x0000302c06037981 */ /* 0x000164000c1e1520 */
.L_x_305:
[----:B------:R-:W-:Y:S05]  /*17690*/  BSYNC B1 ;  /* 0x0000000000017941 */ /* 0x000fea0003800000 */
.L_x_304:
        /* <DEDUP_REMOVED lines=9> */
.L_x_307:
[----:B------:R-:W-:Y:S05]  /*17730*/  BSYNC B1 ;  /* 0x0000000000017941 */ /* 0x000fea0003800000 */
.L_x_306:
[----:B0----5:R-:W-:Y:S01]  /*17740*/  SHF.L.U32 R5, R3, 0x10, RZ ;  /* 0x0000001003057819 */ /* 0x021fe200000006ff */
        /* <DEDUP_REMOVED lines=8> */
.L_x_309:
[----:B------:R-:W-:Y:S05]  /*177d0*/  BSYNC B1 ;  /* 0x0000000000017941 */ /* 0x000fea0003800000 */
.L_x_308:
[----:B-----5:R-:W-:Y:S01]  /*177e0*/  IMAD.U32 R5, R3, 0x10000, RZ ;  /* 0x0001000003057824 */ /* 0x020fe200078e00ff */
[----:B------:R-:W-:Y:S01]  /*177f0*/  ISETP.GT.AND P2, PT, R0, 0x19, P1 ;  /* 0x000000190000780c */ /* 0x000fe20000f44270 */
[----:B0-----:R-:W-:Y:S01]  /*17800*/  @P3 IMAD.MOV.U32 R4, RZ, RZ, R158 ;  /* 0x000000ffff043224 */ /* 0x001fe200078e009e */
[----:B------:R-:W-:Y:S01]  /*17810*/  BSSY B1, `(.L_x_310) ;  /* 0x0000009000017945 */ /* 0x000fe20003800000 */
[----:B------:R-:W-:-:S04]  /*17820*/  FMUL R5, R5, R16 ;  /* 0x0000001005057220 */ /* 0x000fc80000400000 */
[----:B------:R-:W-:-:S05]  /*17830*/  FFMA R5, R38, R2, R5 ;  /* 0x0000000226057223 */ /* 0x000fca0000000005 */
[----:B------:R-:W-:-:S04]  /*17840*/  F2FP.BF16.F32.PACK_AB R5, RZ, R5 ;  /* 0x00000005ff05723e */ /* 0x000fc800000010ff */
[----:B------:R-:W-:Y:S02]  /*17850*/  PRMT R10, R5, 0x7610, R10 ;  /* 0x00007610050a7816 */ /* 0x000fe4000000000a */
[----:B------:R-:W-:-:S05]  /*17860*/  @P3 MOV R5, R159 ;  /* 0x0000009f00053202 */ /* 0x000fca0000000f00 */
[----:B------:R0:W-:Y:S01]  /*17870*/  @P3 STG.E.U16 desc[UR44][R4.64+0x30], R10 ;  /* 0x0000300a04003986 */ /* 0x0001e2000c10152c */
[----:B------:R-:W-:Y:S05]  /*17880*/  @!P2 BRA `(.L_x_311) ;  /* 0x000000000004a947 */ /* 0x000fea0003800000 */
[----:B------:R0:W5:Y:S02]  /*17890*/  LDG.E.LTC128B.U16 R3, desc[UR44][R12.64+0x32] ;  /* 0x0000322c0c037981 */ /* 0x000164000c1e1520 */
.L_x_311:
[----:B------:R-:W-:Y:S05]  /*178a0*/  BSYNC B1 ;  /* 0x0000000000017941 */ /* 0x000fea0003800000 */
.L_x_310:
[----:B0----5:R-:W-:Y:S01]  /*178b0*/  IMAD.U32 R5, R3, 0x10000, RZ ;  /* 0x0001000003057824 */ /* 0x021fe200078e00ff */
[----:B------:R-:W-:Y:S01]  /*178c0*/  ISETP.GT.AND P3, PT, R0, 0x20, P0 ;  /* 0x000000200000780c */ /* 0x000fe20000764270 */
[----:B------:R-:W-:Y:S02]  /*178d0*/  BSSY B1, `(.L_x_312) ;  /* 0x000000a000017945 */ /* 0x000fe40003800000 */
[----:B------:R-:W-:Y:S01]  /*178e0*/  FMUL R4, R5, R16 ;  /* 0x0000001005047220 */ /* 0x000fe20000400000 */
[----:B------:R-:W-:-:S03]  /*178f0*/  @P2 MOV R5, R159 ;  /* 0x0000009f00052202 */ /* 0x000fc60000000f00 */
[----:B------:R-:W-:-:S05]  /*17900*/  FFMA R4, R39, R2, R4 ;  /* 0x0000000227047223 */ /* 0x000fca0000000004 */
[----:B------:R-:W-:-:S04]  /*17910*/  F2FP.BF16.F32.PACK_AB R4, RZ, R4 ;  /* 0x00000004ff04723e */ /* 0x000fc800000010ff */
[----:B------:R-:W-:Y:S01]  /*17920*/  PRMT R10, R4, 0x7610, R10 ;  /* 0x00007610040a7816 */ /* 0x000fe2000000000a */
[----:B------:R-:W-:-:S05]  /*17930*/  @P2 IMAD.MOV.U32 R4, RZ, RZ, R158 ;  /* 0x000000ffff042224 */ /* 0x000fca00078e009e */
[----:B------:R0:W-:Y:S01]  /*17940*/  @P2 STG.E.U16 desc[UR44][R4.64+0x32], R10 ;  /* 0x0000320a04002986 */ /* 0x0001e2000c10152c */
[----:B------:R-:W-:Y:S05]  /*17950*/  @!P3 BRA `(.L_x_313) ;  /* 0x000000000004b947 */ /* 0x000fea0003800000 */
[----:B------:R0:W5:Y:S02]  /*17960*/  LDG.E.LTC128B.U16 R3, desc[UR44][R6.64+0x40] ;  /* 0x0000402c06037981 */ /* 0x000164000c1e1520 */
.L_x_313:
[----:B------:R-:W-:Y:S05]  /*17970*/  BSYNC B1 ;  /* 0x0000000000017941 */ /* 0x000fea0003800000 */
.L_x_312:
        /* <DEDUP_REMOVED lines=9> */
.L_x_315:
[----:B------:R-:W-:Y:S05]  /*17a10*/  BSYNC B1 ;  /* 0x0000000000017941 */ /* 0x000fea0003800000 */
.L_x_314:
        /* <DEDUP_REMOVED lines=9> */
.L_x_317:
[----:B------:R-:W-:Y:S05]  /*17ab0*/  BSYNC B1 ;  /* 0x0000000000017941 */ /* 0x000fea0003800000 */
.L_x_316:
[----:B-----5:R-:W-:Y:S01]  /*17ac0*/  SHF.L.U32 R5, R3, 0x10, RZ ;  /* 0x0000001003057819 */ /* 0x020fe200000006ff */
[----:B0-----:R-:W-:Y:S01]  /*17ad0*/  @P3 IMAD.MOV.U32 R4, RZ, RZ, R158 ;  /* 0x000000ffff043224 */ /* 0x001fe200078e009e */
[----:B------:R-:W-:Y:S01]  /*17ae0*/  ISETP.GT.AND P2, PT, R0, 0x21, P1 ;  /* 0x000000210000780c */ /* 0x000fe20000f44270 */
[----:B------:R-:W-:Y:S02]  /*17af0*/  BSSY B1, `(.L_x_318) ;  /* 0x0000009000017945 */ /* 0x000fe40003800000 */
[----:B------:R-:W-:-:S04]  /*17b00*/  FMUL R5, R5, R16 ;  /* 0x0000001005057220 */ /* 0x000fc80000400000 */
[----:B------:R-:W-:-:S05]  /*17b10*/  FFMA R5, R42, R2, R5 ;  /* 0x000000022a057223 */ /* 0x000fca0000000005 */
[----:B------:R-:W-:-:S04]  /*17b20*/  F2FP.BF16.F32.PACK_AB R5, RZ, R5 ;  /* 0x00000005ff05723e */ /* 0x000fc800000010ff */
[----:B------:R-:W-:Y:S01]  /*17b30*/  PRMT R10, R5, 0x7610, R10 ;  /* 0x00007610050a7816 */ /* 0x000fe2000000000a */
[----:B------:R-:W-:-:S05]  /*17b40*/  @P3 IMAD.MOV.U32 R5, RZ, RZ, R159 ;  /* 0x000000ffff053224 */ /* 0x000fca00078e009f */
[----:B------:R0:W-:Y:S01]  /*17b50*/  @P3 STG.E.U16 desc[UR44][R4.64+0x40], R10 ;  /* 0x0000400a04003986 */ /* 0x0001e2000c10152c */
[----:B------:R-:W-:Y:S05]  /*17b60*/  @!P2 BRA `(.L_x_319) ;  /* 0x000000000004a947 */ /* 0x000fea0003800000 */
[----:B------:R0:W5:Y:S02]  /*17b70*/  LDG.E.LTC128B.U16 R3, desc[UR44][R12.64+0x42] ;  /* 0x0000422c0c037981 */ /* 0x000164000c1e1520 */
.L_x_319:
[----:B------:R-:W-:Y:S05]  /*17b80*/  BSYNC B1 ;  /* 0x0000000000017941 */ /* 0x000fea0003800000 */
.L_x_318:
[----:B0----5:R-:W-:Y:S01]  /*17b90*/  SHF.L.U32 R5, R3, 0x10, RZ ;  /* 0x0000001003057819 */ /* 0x021fe200000006ff */
[----:B------:R-:W-:Y:S01]  /*17ba0*/  BSSY B1, `(.L_x_320) ;  /* 0x000000b000017945 */ /* 0x000fe20003800000 */
[----:B------:R-:W-:-:S03]  /*17bb0*/  ISETP.GT.AND P3, PT, R0, 0x28, P0 ;  /* 0x000000280000780c */ /* 0x000fc60000764270 */
[----:B------:R-:W-:Y:S01]  /*17bc0*/  FMUL R4, R5, R16 ;  /* 0x0000001005047220 */ /* 0x000fe20000400000 */
[----:B------:R-:W-:-:S03]  /*17bd0*/  @P2 IMAD.MOV.U32 R5, RZ, RZ, R159 ;  /* 0x000000ffff052224 */ /* 0x000fc600078e009f */
[----:B------:R-:W-:-:S05]  /*17be0*/  FFMA R4, R43, R2, R4 ;  /* 0x000000022b047223 */ /* 0x000fca0000000004 */
[----:B------:R-:W-:-:S04]  /*17bf0*/  F2FP.BF16.F32.PACK_AB R4, RZ, R4 ;  /* 0x00000004ff04723e */ /* 0x000fc800000010ff */
[----:B------:R-:W-:Y:S01]  /*17c00*/  PRMT R10, R4, 0x7610, R10 ;  /* 0x00007610040a7816 */ /* 0x000fe2000000000a */
[----:B------:R-:W-:-:S05]  /*17c10*/  @P2 IMAD.MOV.U32 R4, RZ, RZ, R158 ;  /* 0x000000ffff042224 */ /* 0x000fca00078e009e */
[----:B------:R0:W-:Y:S01]  /*17c20*/  @P2 STG.E.U16 desc[UR44][R4.64+0x42], R10 ;  /* 0x0000420a04002986 */ /* 0x0001e2000c10152c */
[----:B------:R-:W-:Y:S05]  /*17c30*/  @!P3 BRA `(.L_x_321) ;  /* 0x000000000004b947 */ /* 0x000fea0003800000 */
[----:B------:R0:W5:Y:S02]  /*17c40*/  LDG.E.LTC128B.U16 R3, desc[UR44][R6.64+0x50] ;  /* 0x0000502c06037981 */ /* 0x000164000c1e1520 */
.L_x_321:
[----:B------:R-:W-:Y:S05]  /*17c50*/  BSYNC B1 ;  /* 0x0000000000017941 */ /* 0x000fea0003800000 */
.L_x_320:
        /* <DEDUP_REMOVED lines=9> */
.L_x_323:
[----:B------:R-:W-:Y:S05]  /*17cf0*/  BSYNC B1 ;  /* 0x0000000000017941 */ /* 0x000fea0003800000 */
.L_x_322:
        /* <DEDUP_REMOVED lines=9> */
.L_x_325:
[----:B------:R-:W-:Y:S05]  /*17d90*/  BSYNC B1 ;  /* 0x0000000000017941 */ /* 0x000fea0003800000 */
.L_x_324:
[----:B-----5:R-:W-:Y:S01]  /*17da0*/  IMAD.U32 R5, R3, 0x10000, RZ ;  /* 0x0001000003057824 */ /* 0x020fe200078e00ff */
[----:B0-----:R-:W-:Y:S01]  /*17db0*/  @P3 MOV R4, R158 ;  /* 0x0000009e00043202 */ /* 0x001fe20000000f00 */
[----:B------:R-:W-:Y:S01]  /*17dc0*/  BSSY B1, `(.L_x_326) ;  /* 0x000000a000017945 */ /* 0x000fe20003800000 */
[----:B------:R-:W-:Y:S01]  /*17dd0*/  ISETP.GT.AND P2, PT, R0, 0x29, P1 ;  /* 0x000000290000780c */ /* 0x000fe20000f44270 */
        /* <DEDUP_REMOVED lines=8> */
.L_x_327:
[----:B------:R-:W-:Y:S05]  /*17e60*/  BSYNC B1 ;  /* 0x0000000000017941 */ /* 0x000fea0003800000 */
.L_x_326:
        /* <DEDUP_REMOVED lines=12> */
.L_x_329:
[----:B------:R-:W-:Y:S05]  /*17f30*/  BSYNC B1 ;  /* 0x0000000000017941 */ /* 0x000fea0003800000 */
.L_x_328:
        /* <DEDUP_REMOVED lines=9> */
.L_x_331:
[----:B------:R-:W-:Y:S05]  /*17fd0*/  BSYNC B1 ;  /* 0x0000000000017941 */ /* 0x000fea0003800000 */
.L_x_330:
        /* <DEDUP_REMOVED lines=9> */
.L_x_333:
[----:B------:R-:W-:Y:S05]  /*18070*/  BSYNC B1 ;  /* 0x0000000000017941 */ /* 0x000fea0003800000 */
.L_x_332:
        /* <DEDUP_REMOVED lines=12> */
.L_x_335:
[----:B------:R-:W-:Y:S05]  /*18140*/  BSYNC B1 ;  /* 0x0000000000017941 */ /* 0x000fea0003800000 */
.L_x_334:
        /* <DEDUP_REMOVED lines=12> */
.L_x_337:
[----:B------:R-:W-:Y:S05]  /*18210*/  BSYNC B1 ;  /* 0x0000000000017941 */ /* 0x000fea0003800000 */
.L_x_336:
        /* <DEDUP_REMOVED lines=9> */
.L_x_339:
[----:B------:R-:W-:Y:S05]  /*182b0*/  BSYNC B1 ;  /* 0x0000000000017941 */ /* 0x000fea0003800000 */
.L_x_338:
        /* <DEDUP_REMOVED lines=9> */
.L_x_341:
[----:B------:R-:W-:Y:S05]  /*18350*/  BSYNC B1 ;  /* 0x0000000000017941 */ /* 0x000fea0003800000 */
.L_x_340:
        /* <DEDUP_REMOVED lines=12> */
.L_x_343:
[----:B------:R-:W-:Y:S05]  /*18420*/  BSYNC B1 ;  /* 0x0000000000017941 */ /* 0x000fea0003800000 */
.L_x_342:
        /* <DEDUP_REMOVED lines=12> */
.L_x_345:
[----:B------:R-:W-:Y:S05]  /*184f0*/  BSYNC B1 ;  /* 0x0000000000017941 */ /* 0x000fea0003800000 */
.L_x_344:
        /* <DEDUP_REMOVED lines=9> */
.L_x_347:
[----:B------:R-:W-:Y:S05]  /*18590*/  BSYNC B1 ;  /* 0x0000000000017941 */ /* 0x000fea0003800000 */
.L_x_346:
        /* <DEDUP_REMOVED lines=9> */
.L_x_349:
[----:B------:R-:W-:Y:S05]  /*18630*/  BSYNC B1 ;  /* 0x0000000000017941 */ /* 0x000fea0003800000 */
.L_x_348:
        /* <DEDUP_REMOVED lines=12> */
.L_x_351:
[----:B------:R-:W-:Y:S05]  /*18700*/  BSYNC B1 ;  /* 0x0000000000017941 */ /* 0x000fea0003800000 */
.L_x_350:
        /* <DEDUP_REMOVED lines=12> */
.L_x_353:
[----:B------:R-:W-:Y:S05]  /*187d0*/  BSYNC B1 ;  /* 0x0000000000017941 */ /* 0x000fea0003800000 */
.L_x_352:
        /* <DEDUP_REMOVED lines=9> */
.L_x_355:
[----:B------:R-:W-:Y:S05]  /*18870*/  BSYNC B1 ;  /* 0x0000000000017941 */ /* 0x000fea0003800000 */
.L_x_354:
        /* <DEDUP_REMOVED lines=9> */
.L_x_357:
[----:B------:R-:W-:Y:S05]  /*18910*/  BSYNC B1 ;  /* 0x0000000000017941 */ /* 0x000fea0003800000 */
.L_x_356:
        /* <DEDUP_REMOVED lines=12> */
.L_x_359:
[----:B------:R-:W-:Y:S05]  /*189e0*/  BSYNC B1 ;  /* 0x0000000000017941 */ /* 0x000fea0003800000 */
.L_x_358:
        /* <DEDUP_REMOVED lines=12> */
.L_x_361:
[----:B------:R-:W-:Y:S05]  /*18ab0*/  BSYNC B1 ;  /* 0x0000000000017941 */ /* 0x000fea0003800000 */
.L_x_360:
        /* <DEDUP_REMOVED lines=9> */
.L_x_363:
[----:B------:R-:W-:Y:S05]  /*18b50*/  BSYNC B1 ;  /* 0x0000000000017941 */ /* 0x000fea0003800000 */
.L_x_362:
        /* <DEDUP_REMOVED lines=9> */
.L_x_365:
[----:B------:R-:W-:Y:S05]  /*18bf0*/  BSYNC B1 ;  /* 0x0000000000017941 */ /* 0x000fea0003800000 */
.L_x_364:
        /* <DEDUP_REMOVED lines=12> */
.L_x_367:
[----:B------:R-:W-:Y:S05]  /*18cc0*/  BSYNC B1 ;  /* 0x0000000000017941 */ /* 0x000fea0003800000 */
.L_x_366:
        /* <DEDUP_REMOVED lines=12> */
.L_x_369:
[----:B------:R-:W-:Y:S05]  /*18d90*/  BSYNC B1 ;  /* 0x0000000000017941 */ /* 0x000fea0003800000 */
.L_x_368:
        /* <DEDUP_REMOVED lines=9> */
.L_x_371:
[----:B------:R-:W-:Y:S05]  /*18e30*/  BSYNC B1 ;  /* 0x0000000000017941 */ /* 0x000fea0003800000 */
.L_x_370:
        /* <DEDUP_REMOVED lines=9> */
.L_x_373:
[----:B------:R-:W-:Y:S05]  /*18ed0*/  BSYNC B1 ;  /* 0x0000000000017941 */ /* 0x000fea0003800000 */
.L_x_372:
        /* <DEDUP_REMOVED lines=12> */
.L_x_375:
[----:B------:R-:W-:Y:S05]  /*18fa0*/  BSYNC B1 ;  /* 0x0000000000017941 */ /* 0x000fea0003800000 */
.L_x_374:
        /* <DEDUP_REMOVED lines=12> */
.L_x_377:
[----:B------:R-:W-:Y:S05]  /*19070*/  BSYNC B1 ;  /* 0x0000000000017941 */ /* 0x000fea0003800000 */
.L_x_376:
        /* <DEDUP_REMOVED lines=9> */
.L_x_379:
[----:B------:R-:W-:Y:S05]  /*19110*/  BSYNC B1 ;  /* 0x0000000000017941 */ /* 0x000fea0003800000 */
.L_x_378:
        /* <DEDUP_REMOVED lines=9> */
.L_x_381:
[----:B------:R-:W-:Y:S05]  /*191b0*/  BSYNC B1 ;  /* 0x0000000000017941 */ /* 0x000fea0003800000 */
.L_x_380:
        /* <DEDUP_REMOVED lines=12> */
.L_x_383:
[----:B------:R-:W-:Y:S05]  /*19280*/  BSYNC B1 ;  /* 0x0000000000017941 */ /* 0x000fea0003800000 */
.L_x_382:
        /* <DEDUP_REMOVED lines=12> */
.L_x_385:
[----:B------:R-:W-:Y:S05]  /*19350*/  BSYNC B1 ;  /* 0x0000000000017941 */ /* 0x000fea0003800000 */
.L_x_384:
        /* <DEDUP_REMOVED lines=9> */
.L_x_387:
[----:B------:R-:W-:Y:S05]  /*193f0*/  BSYNC B1 ;  /* 0x0000000000017941 */ /* 0x000fea0003800000 */
.L_x_386:
        /* <DEDUP_REMOVED lines=9> */
.L_x_389:
[----:B------:R-:W-:Y:S05]  /*19490*/  BSYNC B1 ;  /* 0x0000000000017941 */ /* 0x000fea0003800000 */
.L_x_388:
        /* <DEDUP_REMOVED lines=12> */
.L_x_391:
[----:B------:R-:W-:Y:S05]  /*19560*/  BSYNC B1 ;  /* 0x0000000000017941 */ /* 0x000fea0003800000 */
.L_x_390:
        /* <DEDUP_REMOVED lines=12> */
.L_x_393:
[----:B------:R-:W-:Y:S05]  /*19630*/  BSYNC B1 ;  /* 0x0000000000017941 */ /* 0x000fea0003800000 */
.L_x_392:
        /* <DEDUP_REMOVED lines=9> */
.L_x_395:
[----:B------:R-:W-:Y:S05]  /*196d0*/  BSYNC B1 ;  /* 0x0000000000017941 */ /* 0x000fea0003800000 */
.L_x_394:
        /* <DEDUP_REMOVED lines=9> */
.L_x_397:
[----:B------:R-:W-:Y:S05]  /*19770*/  BSYNC B1 ;  /* 0x0000000000017941 */ /* 0x000fea0003800000 */
.L_x_396:
        /* <DEDUP_REMOVED lines=12> */
.L_x_399:
[----:B------:R-:W-:Y:S05]  /*19840*/  BSYNC B1 ;  /* 0x0000000000017941 */ /* 0x000fea0003800000 */
.L_x_398:
        /* <DEDUP_REMOVED lines=12> */
.L_x_401:
[----:B------:R-:W-:Y:S05]  /*19910*/  BSYNC B1 ;  /* 0x0000000000017941 */ /* 0x000fea0003800000 */
.L_x_400:
        /* <DEDUP_REMOVED lines=9> */
.L_x_403:
[----:B------:R-:W-:Y:S05]  /*199b0*/  BSYNC B1 ;  /* 0x0000000000017941 */ /* 0x000fea0003800000 */
.L_x_402:
        /* <DEDUP_REMOVED lines=9> */
.L_x_405:
[----:B------:R-:W-:Y:S05]  /*19a50*/  BSYNC B1 ;  /* 0x0000000000017941 */ /* 0x000fea0003800000 */
.L_x_404:
        /* <DEDUP_REMOVED lines=12> */
.L_x_407:
[----:B------:R-:W-:Y:S05]  /*19b20*/  BSYNC B1 ;  /* 0x0000000000017941 */ /* 0x000fea0003800000 */
.L_x_406:
        /* <DEDUP_REMOVED lines=12> */
.L_x_409:
[----:B------:R-:W-:Y:S05]  /*19bf0*/  BSYNC B1 ;  /* 0x0000000000017941 */ /* 0x000fea0003800000 */
.L_x_408:
        /* <DEDUP_REMOVED lines=9> */
.L_x_411:
[----:B------:R-:W-:Y:S05]  /*19c90*/  BSYNC B1 ;  /* 0x0000000000017941 */ /* 0x000fea0003800000 */
.L_x_410:
        /* <DEDUP_REMOVED lines=9> */
.L_x_413:
[----:B------:R-:W-:Y:S05]  /*19d30*/  BSYNC B1 ;  /* 0x0000000000017941 */ /* 0x000fea0003800000 */
.L_x_412:
        /* <DEDUP_REMOVED lines=12> */
.L_x_415:
[----:B------:R-:W-:Y:S05]  /*19e00*/  BSYNC B1 ;  /* 0x0000000000017941 */ /* 0x000fea0003800000 */
.L_x_414:
        /* <DEDUP_REMOVED lines=12> */
.L_x_417:
[----:B------:R-:W-:Y:S05]  /*19ed0*/  BSYNC B1 ;  /* 0x0000000000017941 */ /* 0x000fea0003800000 */
.L_x_416:
        /* <DEDUP_REMOVED lines=9> */
.L_x_419:
[----:B------:R-:W-:Y:S05]  /*19f70*/  BSYNC B1 ;  /* 0x0000000000017941 */ /* 0x000fea0003800000 */
.L_x_418:
        /* <DEDUP_REMOVED lines=9> */
.L_x_421:
[----:B------:R-:W-:Y:S05]  /*1a010*/  BSYNC B1 ;  /* 0x0000000000017941 */ /* 0x000fea0003800000 */
.L_x_420:
        /* <DEDUP_REMOVED lines=12> */
.L_x_423:
[----:B------:R-:W-:Y:S05]  /*1a0e0*/  BSYNC B1 ;  /* 0x0000000000017941 */ /* 0x000fea0003800000 */
.L_x_422:
        /* <DEDUP_REMOVED lines=12> */
.L_x_425:
[----:B------:R-:W-:Y:S05]  /*1a1b0*/  BSYNC B1 ;  /* 0x0000000000017941 */ /* 0x000fea0003800000 */
.L_x_424:
        /* <DEDUP_REMOVED lines=9> */
.L_x_427:
[----:B------:R-:W-:Y:S05]  /*1a250*/  BSYNC B1 ;  /* 0x0000000000017941 */ /* 0x000fea0003800000 */
.L_x_426:
        /* <DEDUP_REMOVED lines=9> */
.L_x_429:
[----:B------:R-:W-:Y:S05]  /*1a2f0*/  BSYNC B1 ;  /* 0x0000000000017941 */ /* 0x000fea0003800000 */
.L_x_428:
        /* <DEDUP_REMOVED lines=12> */
.L_x_431:
[----:B------:R-:W-:Y:S05]  /*1a3c0*/  BSYNC B1 ;  /* 0x0000000000017941 */ /* 0x000fea0003800000 */
.L_x_430:
        /* <DEDUP_REMOVED lines=12> */
.L_x_433:
[----:B------:R-:W-:Y:S05]  /*1a490*/  BSYNC B1 ;  /* 0x0000000000017941 */ /* 0x000fea0003800000 */
.L_x_432:
        /* <DEDUP_REMOVED lines=9> */
.L_x_435:
[----:B------:R-:W-:Y:S05]  /*1a530*/  BSYNC B1 ;  /* 0x0000000000017941 */ /* 0x000fea0003800000 */
.L_x_434:
        /* <DEDUP_REMOVED lines=9> */
.L_x_437:
[----:B------:R-:W-:Y:S05]  /*1a5d0*/  BSYNC B1 ;  /* 0x0000000000017941 */ /* 0x000fea0003800000 */
.L_x_436:
        /* <DEDUP_REMOVED lines=12> */
.L_x_439:
[----:B------:R-:W-:Y:S05]  /*1a6a0*/  BSYNC B1 ;  /* 0x0000000000017941 */ /* 0x000fea0003800000 */
.L_x_438:
        /* <DEDUP_REMOVED lines=12> */
.L_x_441:
[----:B------:R-:W-:Y:S05]  /*1a770*/  BSYNC B1 ;  /* 0x0000000000017941 */ /* 0x000fea0003800000 */
.L_x_440:
        /* <DEDUP_REMOVED lines=9> */
.L_x_443:
[----:B------:R-:W-:Y:S05]  /*1a810*/  BSYNC B1 ;  /* 0x0000000000017941 */ /* 0x000fea0003800000 */
.L_x_442:
        /* <DEDUP_REMOVED lines=9> */
.L_x_445:
[----:B------:R-:W-:Y:S05]  /*1a8b0*/  BSYNC B1 ;  /* 0x0000000000017941 */ /* 0x000fea0003800000 */
.L_x_444:
        /* <DEDUP_REMOVED lines=12> */
.L_x_447:
[----:B------:R-:W-:Y:S05]  /*1a980*/  BSYNC B1 ;  /* 0x0000000000017941 */ /* 0x000fea0003800000 */
.L_x_446:
        /* <DEDUP_REMOVED lines=12> */
.L_x_449:
[----:B------:R-:W-:Y:S05]  /*1aa50*/  BSYNC B1 ;  /* 0x0000000000017941 */ /* 0x000fea0003800000 */
.L_x_448:
        /* <DEDUP_REMOVED lines=9> */
.L_x_451:
[----:B------:R-:W-:Y:S05]  /*1aaf0*/  BSYNC B1 ;  /* 0x0000000000017941 */ /* 0x000fea0003800000 */
.L_x_450:
        /* <DEDUP_REMOVED lines=9> */
.L_x_453:
[----:B------:R-:W-:Y:S05]  /*1ab90*/  BSYNC B1 ;  /* 0x0000000000017941 */ /* 0x000fea0003800000 */
.L_x_452:
        /* <DEDUP_REMOVED lines=12> */
.L_x_455:
[----:B------:R-:W-:Y:S05]  /*1ac60*/  BSYNC B1 ;  /* 0x0000000000017941 */ /* 0x000fea0003800000 */
.L_x_454:
        /* <DEDUP_REMOVED lines=12> */
.L_x_457:
[----:B------:R-:W-:Y:S05]  /*1ad30*/  BSYNC B1 ;  /* 0x0000000000017941 */ /* 0x000fea0003800000 */
.L_x_456:
        /* <DEDUP_REMOVED lines=9> */
.L_x_459:
[----:B------:R-:W-:Y:S05]  /*1add0*/  BSYNC B1 ;  /* 0x0000000000017941 */ /* 0x000fea0003800000 */
.L_x_458:
        /* <DEDUP_REMOVED lines=9> */
.L_x_461:
[----:B------:R-:W-:Y:S05]  /*1ae70*/  BSYNC B1 ;  /* 0x0000000000017941 */ /* 0x000fea0003800000 */
.L_x_460:
        /* <DEDUP_REMOVED lines=12> */
.L_x_463:
[----:B------:R-:W-:Y:S05]  /*1af40*/  BSYNC B1 ;  /* 0x0000000000017941 */ /* 0x000fea0003800000 */
.L_x_462:
        /* <DEDUP_REMOVED lines=12> */
.L_x_465:
[----:B------:R-:W-:Y:S05]  /*1b010*/  BSYNC B1 ;  /* 0x0000000000017941 */ /* 0x000fea0003800000 */
.L_x_464:
        /* <DEDUP_REMOVED lines=9> */
.L_x_467:
[----:B------:R-:W-:Y:S05]  /*1b0b0*/  BSYNC B1 ;  /* 0x0000000000017941 */ /* 0x000fea0003800000 */
.L_x_466:
        /* <DEDUP_REMOVED lines=9> */
.L_x_469:
[----:B------:R-:W-:Y:S05]  /*1b150*/  BSYNC B1 ;  /* 0x0000000000017941 */ /* 0x000fea0003800000 */
.L_x_468:
        /* <DEDUP_REMOVED lines=12> */
.L_x_471:
[----:B------:R-:W-:Y:S05]  /*1b220*/  BSYNC B1 ;  /* 0x0000000000017941 */ /* 0x000fea0003800000 */
.L_x_470:
        /* <DEDUP_REMOVED lines=12> */
.L_x_473:
[----:B------:R-:W-:Y:S05]  /*1b2f0*/  BSYNC B1 ;  /* 0x0000000000017941 */ /* 0x000fea0003800000 */
.L_x_472:
        /* <DEDUP_REMOVED lines=9> */
.L_x_475:
[----:B------:R-:W-:Y:S05]  /*1b390*/  BSYNC B1 ;  /* 0x0000000000017941 */ /* 0x000fea0003800000 */
.L_x_474:
        /* <DEDUP_REMOVED lines=9> */
.L_x_477:
[----:B------:R-:W-:Y:S05]  /*1b430*/  BSYNC B1 ;  /* 0x0000000000017941 */ /* 0x000fea0003800000 */
.L_x_476:
        /* <DEDUP_REMOVED lines=12> */
.L_x_479:
[----:B------:R-:W-:Y:S05]  /*1b500*/  BSYNC B1 ;  /* 0x0000000000017941 */ /* 0x000fea0003800000 */
.L_x_478:
        /* <DEDUP_REMOVED lines=12> */
.L_x_481:
[----:B------:R-:W-:Y:S05]  /*1b5d0*/  BSYNC B1 ;  /* 0x0000000000017941 */ /* 0x000fea0003800000 */
.L_x_480:
        /* <DEDUP_REMOVED lines=9> */
.L_x_483:
[----:B------:R-:W-:Y:S05]  /*1b670*/  BSYNC B1 ;  /* 0x0000000000017941 */ /* 0x000fea0003800000 */
.L_x_482:
        /* <DEDUP_REMOVED lines=9> */
.L_x_485:
[----:B------:R-:W-:Y:S05]  /*1b710*/  BSYNC B1 ;  /* 0x0000000000017941 */ /* 0x000fea0003800000 */
.L_x_484:
        /* <DEDUP_REMOVED lines=12> */
.L_x_487:
[----:B------:R-:W-:Y:S05]  /*1b7e0*/  BSYNC B1 ;  /* 0x0000000000017941 */ /* 0x000fea0003800000 */
.L_x_486:
        /* <DEDUP_REMOVED lines=12> */
.L_x_489:
[----:B------:R-:W-:Y:S05]  /*1b8b0*/  BSYNC B1 ;  /* 0x0000000000017941 */ /* 0x000fea0003800000 */
.L_x_488:
        /* <DEDUP_REMOVED lines=9> */
.L_x_491:
[----:B------:R-:W-:Y:S05]  /*1b950*/  BSYNC B1 ;  /* 0x0000000000017941 */ /* 0x000fea0003800000 */
.L_x_490:
        /* <DEDUP_REMOVED lines=9> */
.L_x_493:
[----:B------:R-:W-:Y:S05]  /*1b9f0*/  BSYNC B1 ;  /* 0x0000000000017941 */ /* 0x000fea0003800000 */
.L_x_492:
        /* <DEDUP_REMOVED lines=12> */
.L_x_495:
[----:B------:R-:W-:Y:S05]  /*1bac0*/  BSYNC B1 ;  /* 0x0000000000017941 */ /* 0x000fea0003800000 */
.L_x_494:
        /* <DEDUP_REMOVED lines=12> */
.L_x_497:
[----:B------:R-:W-:Y:S05]  /*1bb90*/  BSYNC B1 ;  /* 0x0000000000017941 */ /* 0x000fea0003800000 */
.L_x_496:
        /* <DEDUP_REMOVED lines=9> */
.L_x_499:
[----:B------:R-:W-:Y:S05]  /*1bc30*/  BSYNC B1 ;  /* 0x0000000000017941 */ /* 0x000fea0003800000 */
.L_x_498:
        /* <DEDUP_REMOVED lines=9> */
.L_x_501:
[----:B------:R-:W-:Y:S05]  /*1bcd0*/  BSYNC B1 ;  /* 0x0000000000017941 */ /* 0x000fea0003800000 */
.L_x_500:
        /* <DEDUP_REMOVED lines=12> */
.L_x_503:
[----:B------:R-:W-:Y:S05]  /*1bda0*/  BSYNC B1 ;  /* 0x0000000000017941 */ /* 0x000fea0003800000 */
.L_x_502:
        /* <DEDUP_REMOVED lines=12> */
.L_x_505:
[----:B------:R-:W-:Y:S05]  /*1be70*/  BSYNC B1 ;  /* 0x0000000000017941 */ /* 0x000fea0003800000 */
.L_x_504:
        /* <DEDUP_REMOVED lines=9> */
.L_x_507:
[----:B------:R-:W-:Y:S05]  /*1bf10*/  BSYNC B1 ;  /* 0x0000000000017941 */ /* 0x000fea0003800000 */
.L_x_506:
        /* <DEDUP_REMOVED lines=9> */
.L_x_509:
[----:B------:R-:W-:Y:S05]  /*1bfb0*/  BSYNC B1 ;  /* 0x0000000000017941 */ /* 0x000fea0003800000 */
.L_x_508:
        /* <DEDUP_REMOVED lines=12> */
.L_x_511:
[----:B------:R-:W-:Y:S05]  /*1c080*/  BSYNC B1 ;  /* 0x0000000000017941 */ /* 0x000fea0003800000 */
.L_x_510:
        /* <DEDUP_REMOVED lines=12> */
.L_x_513:
[----:B------:R-:W-:Y:S05]  /*1c150*/  BSYNC B1 ;  /* 0x0000000000017941 */ /* 0x000fea0003800000 */
.L_x_512:
        /* <DEDUP_REMOVED lines=9> */
.L_x_515:
[----:B------:R-:W-:Y:S05]  /*1c1f0*/  BSYNC B1 ;  /* 0x0000000000017941 */ /* 0x000fea0003800000 */
.L_x_514:
        /* <DEDUP_REMOVED lines=9> */
.L_x_517:
[----:B------:R-:W-:Y:S05]  /*1c290*/  BSYNC B1 ;  /* 0x0000000000017941 */ /* 0x000fea0003800000 */
.L_x_516:
        /* <DEDUP_REMOVED lines=12> */
.L_x_519:
[----:B------:R-:W-:Y:S05]  /*1c360*/  BSYNC B1 ;  /* 0x0000000000017941 */ /* 0x000fea0003800000 */
.L_x_518:
        /* <DEDUP_REMOVED lines=12> */
.L_x_521:
[----:B------:R-:W-:Y:S05]  /*1c430*/  BSYNC B1 ;  /* 0x0000000000017941 */ /* 0x000fea0003800000 */
.L_x_520:
        /* <DEDUP_REMOVED lines=9> */
.L_x_523:
[----:B------:R-:W-:Y:S05]  /*1c4d0*/  BSYNC B1 ;  /* 0x0000000000017941 */ /* 0x000fea0003800000 */
.L_x_522:
        /* <DEDUP_REMOVED lines=9> */
.L_x_525:
[----:B------:R-:W-:Y:S05]  /*1c570*/  BSYNC B1 ;  /* 0x0000000000017941 */ /* 0x000fea0003800000 */
.L_x_524:
        /* <DEDUP_REMOVED lines=12> */
.L_x_527:
[----:B------:R-:W-:Y:S05]  /*1c640*/  BSYNC B1 ;  /* 0x0000000000017941 */ /* 0x000fea0003800000 */
.L_x_526:
        /* <DEDUP_REMOVED lines=12> */
.L_x_529:
[----:B------:R-:W-:Y:S05]  /*1c710*/  BSYNC B1 ;  /* 0x0000000000017941 */ /* 0x000fea0003800000 */
.L_x_528:
        /* <DEDUP_REMOVED lines=9> */
.L_x_531:
[----:B------:R-:W-:Y:S05]  /*1c7b0*/  BSYNC B1 ;  /* 0x0000000000017941 */ /* 0x000fea0003800000 */
.L_x_530:
        /* <DEDUP_REMOVED lines=9> */
.L_x_533:
[----:B------:R-:W-:Y:S05]  /*1c850*/  BSYNC B1 ;  /* 0x0000000000017941 */ /* 0x000fea0003800000 */
.L_x_532:
[----:B-----5:R-:W-:Y:S01]  /*1c860*/  SHF.L.U32 R5, R3, 0x10, RZ ;  /* 0x0000001003057819 */ /* 0x020fe200000006ff */
[----:B0-----:R-:W-:Y:S01]  /*1c870*/  @P2 IMAD.MOV.U32 R4, RZ, RZ, R158 ;  /* 0x000000ffff042224 */ /* 0x001fe200078e009e */
[----:B------:R-:W-:Y:S01]  /*1c880*/  ISETP.GT.AND P1, PT, R0, 0xf9, P1 ;  /* 0x000000f90000780c */ /* 0x000fe20000f24270 */
[----:B------:R-:W-:Y:S02]  /*1c890*/  BSSY B1, `(.L_x_534) ;  /* 0x0000009000017945 */ /* 0x000fe40003800000 */
[----:B------:R-:W-:-:S04]  /*1c8a0*/  FMUL R5, R5, R16 ;  /* 0x0000001005057220 */ /* 0x000fc80000400000 */
[----:B------:R-:W-:-:S05]  /*1c8b0*/  FFMA R5, R150, R2, R5 ;  /* 0x0000000296057223 */ /* 0x000fca0000000005 */
[----:B------:R-:W-:-:S04]  /*1c8c0*/  F2FP.BF16.F32.PACK_AB R5, RZ, R5 ;  /* 0x00000005ff05723e */ /* 0x000fc800000010ff */
[----:B-1--4-:R-:W-:Y:S01]  /*1c8d0*/  PRMT R6, R5, 0x7610, R6 ;  /* 0x0000761005067816 */ /* 0x012fe20000000006 */
[----:B------:R-:W-:-:S05]  /*1c8e0*/  @P2 IMAD.MOV.U32 R5, RZ, RZ, R159 ;  /* 0x000000ffff052224 */ /* 0x000fca00078e009f */
[----:B------:R0:W-:Y:S01]  /*1c8f0*/  @P2 STG.E.U16 desc[UR44][R4.64+0x1f0], R6 ;  /* 0x0001f00604002986 */ /* 0x0001e2000c10152c */
[----:B------:R-:W-:Y:S05]  /*1c900*/  @!P1 BRA `(.L_x_535) ;  /* 0x0000000000049947 */ /* 0x000fea0003800000 */
[----:B------:R1:W5:Y:S02]  /*1c910*/  LDG.E.LTC128B.U16 R3, desc[UR44][R12.64+0x1f2] ;  /* 0x0001f22c0c037981 */ /* 0x000364000c1e1520 */
.L_x_535:
[----:B------:R-:W-:Y:S05]  /*1c920*/  BSYNC B1 ;  /* 0x0000000000017941 */ /* 0x000fea0003800000 */
.L_x_534:
[----:B------:R-:W-:Y:S05]  /*1c930*/  @!P1 BRA `(.L_x_536) ;  /* 0x0000004c00b09947 */ /* 0x000fea0003800000 */
[----:B-----5:R-:W-:-:S05]  /*1c940*/  SHF.L.U32 R3, R3, 0x10, RZ ;  /* 0x0000001003037819 */ /* 0x020fca00000006ff */
[----:B------:R-:W-:-:S04]  /*1c950*/  FMUL R0, R3, R16 ;  /* 0x0000001003007220 */ /* 0x000fc80000400000 */
[----:B------:R-:W-:-:S05]  /*1c960*/  FFMA R0, R151, R2, R0 ;  /* 0x0000000297007223 */ /* 0x000fca0000000000 */
[----:B------:R-:W-:-:S05]  /*1c970*/  F2FP.BF16.F32.PACK_AB R0, RZ, R0 ;  /* 0x00000000ff00723e */ /* 0x000fca00000010ff */
[----:B------:R4:W-:Y:S01]  /*1c980*/  STG.E.U16 desc[UR44][R158.64+0x1f2], R0 ;  /* 0x0001f2009e007986 */ /* 0x0009e2000c10152c */
[----:B------:R-:W-:Y:S05]  /*1c990*/  BRA `(.L_x_536) ;  /* 0x0000004c00987947 */ /* 0x000fea0003800000 */
.L_x_29:
[----:B------:R-:W2:Y:S01]  /*1c9a0*/  LDL.LU R3, [R1] ;  /* 0x0000000001037983 */ /* 0x000ea20000300800 */
[----:B------:R-:W-:-:S03]  /*1c9b0*/  ULDC.64 UR4, c[0x0][0x5c0] ;  /* 0x0001700000047ab9 */ /* 0x000fc60000000a00 */
[----:B------:R-:W3:Y:S04]  /*1c9c0*/  LDL.LU R9, [R1+0x60] ;  /* 0x0000600001097983 */ /* 0x000ee80000300800 */
[----:B------:R-:W4:Y:S04]  /*1c9d0*/  LDL.LU R11, [R1+0x8c] ;  /* 0x00008c00010b7983 */ /* 0x000f280000300800 */
[----:B------:R-:W5:Y:S04]  /*1c9e0*/  LDL.LU R235, [R1+0x9c] ;  /* 0x00009c0001eb7983 */ /* 0x000f680000300800 */
        /* <DEDUP_REMOVED lines=75> */
[----:B------:R-:W5:Y:S01]  /*1cea0*/  LDL.LU R158, [R1+0x1cc] ;  /* 0x0001cc00019e7983 */ /* 0x000f620000300800 */
[----:B--2---:R-:W-:-:S03]  /*1ceb0*/  FMUL R3, R3, R2 ;  /* 0x0000000203037220 */ /* 0x004fc60000400000 */
[----:B------:R-:W2:Y:S01]  /*1cec0*/  LDL.LU R157, [R1+0x1d0] ;  /* 0x0001d000019d7983 */ /* 0x000ea20000300800 */
[----:B------:R-:W-:-:S03]  /*1ced0*/  LEA R4, P0, R6, UR4, 0x1 ;  /* 0x0000000406047c11 */ /* 0x000fc6000f8008ff */
[----:B------:R-:W2:Y:S04]  /*1cee0*/  LDL.LU R156, [R1+0x1d4] ;  /* 0x0001d400019c7983 */ /* 0x000ea80000300800 */
[----:B------:R-:W2:Y:S04]  /*1cef0*/  LDL.LU R155, [R1+0x1d8] ;  /* 0x0001d800019b7983 */ /* 0x000ea80000300800 */
[----:B------:R-:W2:Y:S04]  /*1cf00*/  LDL.LU R154, [R1+0x1dc] ;  /* 0x0001dc00019a7983 */ /* 0x000ea80000300800 */
[----:B------:R-:W2:Y:S01]  /*1cf10*/  LDL.LU R153, [R1+0x1e0] ;  /* 0x0001e00001997983 */ /* 0x000ea20000300800 */
[----:B------:R-:W-:-:S03]  /*1cf20*/  LEA.HI.X R5, R6, UR5, R10, 0x1, P0 ;  /* 0x0000000506057c11 */ /* 0x000fc600080f0c0a */
[----:B------:R-:W2:Y:S01]  /*1cf30*/  LDL.LU R152, [R1+0x1e4] ;  /* 0x0001e40001987983 */ /* 0x000ea20000300800 */
[----:B------:R-:W-:-:S03]  /*1cf40*/  F2FP.BF16.F32.PACK_AB R3, RZ, R3 ;  /* 0x00000003ff03723e */ /* 0x000fc600000010ff */
[----:B------:R-:W2:Y:S04]  /*1cf50*/  LDL.LU R23, [R1+0x1e8] ;  /* 0x0001e80001177983 */ /* 0x000ea80000300800 */
[----:B------:R-:W2:Y:S04]  /*1cf60*/  LDL.LU R22, [R1+0x1ec] ;  /* 0x0001ec0001167983 */ /* 0x000ea80000300800 */
[----:B------:R-:W2:Y:S04]  /*1cf70*/  LDL.LU R21, [R1+0x1f0] ;  /* 0x0001f00001157983 */ /* 0x000ea80000300800 */
[----:B------:R-:W2:Y:S04]  /*1cf80*/  LDL.LU R20, [R1+0x1f4] ;  /* 0x0001f40001147983 */ /* 0x000ea80000300800 */
[----:B------:R-:W2:Y:S04]  /*1cf90*/  LDL.LU R19, [R1+0x1f8] ;  /* 0x0001f80001137983 */ /* 0x000ea80000300800 */
[----:B------:R-:W2:Y:S04]  /*1cfa0*/  LDL.LU R18, [R1+0x1fc] ;  /* 0x0001fc0001127983 */ /* 0x000ea80000300800 */
[----:B------:R-:W3:Y:S04]  /*1cfb0*/  LDL.LU R7, [R1+0x8] ;  /* 0x0000080001077983 */ /* 0x000ee80000300800 */
[----:B------:R-:W4:Y:S04]  /*1cfc0*/  LDL.LU R6, [R1+0xc] ;  /* 0x00000c0001067983 */ /* 0x000f280000300800 */
[----:B------:R0:W-:Y:S04]  /*1cfd0*/  @P1 STG.E.U16 desc[UR44][R4.64], R3 ;  /* 0x0000000304001986 */ /* 0x0001e8000c10152c */
[----:B0-----:R-:W5:Y:S01]  /*1cfe0*/  LDL.LU R3, [R1+0x4] ;  /* 0x0000040001037983 */ /* 0x001f620000300800 */
[----:B------:R-:W-:Y:S01]  /*1cff0*/  ISETP.GT.AND P0, PT, R0, 0x1, P3 ;  /* 0x000000010000780c */ /* 0x000fe20001f04270 */
[----:B------:R-:W-:Y:S01]  /*1d000*/  USHF.L.U32 UR5, UR8, 0x4, URZ ;  /* 0x0000000408057899 */ /* 0x000fe2000800063f */
[----:B------:R-:W-:Y:S01]  /*1d010*/  ISETP.GT.AND P2, PT, R17, 0x8, PT ;  /* 0x000000081100780c */ /* 0x000fe20003f44270 */
[----:B------:R-:W-:Y:S01]  /*1d020*/  USHF.L.U64.HI UR4, UR8, 0x4, UR9 ;  /* 0x0000000408047899 */ /* 0x000fe20008010209 */
[----:B---3--:R-:W-:-:S05]  /*1d030*/  FMUL R7, R7, R2 ;  /* 0x0000000207077220 */ /* 0x008fca0000400000 */
[----:B------:R-:W-:-:S04]  /*1d040*/  F2FP.BF16.F32.PACK_AB R7, RZ, R7 ;  /* 0x00000007ff07723e */ /* 0x000fc800000010ff */
[----:B------:R-:W-:Y:S01]  /*1d050*/  PRMT R8, R7, 0x7610, R8 ;  /* 0x0000761007087816 */ /* 0x000fe20000000008 */
[----:B-----5:R-:W-:-:S05]  /*1d060*/  FMUL R3, R3, R2 ;  /* 0x0000000203037220 */ /* 0x020fca0000400000 */
[----:B------:R-:W-:-:S05]  /*1d070*/  F2FP.BF16.F32.PACK_AB R3, RZ, R3 ;  /* 0x00000003ff03723e */ /* 0x000fca00000010ff */
[----:B------:R4:W-:Y:S01]  /*1d080*/  @P0 STG.E.U16 desc[UR44][R4.64+0x2], R3 ;  /* 0x0000020304000986 */ /* 0x0009e2000c10152c */
[----:B------:R-:W-:Y:S01]  /*1d090*/  ISETP.GT.AND P0, PT, R0, RZ, P2 ;  /* 0x000000ff0000720c */ /* 0x000fe20001704270 */
[----:B----4-:R-:W-:Y:S01]  /*1d0a0*/  FMUL R3, R6, R2 ;  /* 0x0000000206037220 */ /* 0x010fe20000400000 */
[----:B------:R-:W-:-:S04]  /*1d0b0*/  IADD3 R6, P1, R4, UR5, RZ ;  /* 0x0000000504067c10 */ /* 0x000fc8000ff3e0ff */
[----:B------:R-:W-:Y:S02]  /*1d0c0*/  IADD3.X R7, R5, UR4, RZ, P1, !PT ;  /* 0x0000000405077c10 */ /* 0x000fe40008ffe4ff */
[----:B------:R-:W-:-:S05]  /*1d0d0*/  F2FP.BF16.F32.PACK_AB R3, RZ, R3 ;  /* 0x00000003ff03723e */ /* 0x000fca00000010ff */
[----:B------:R0:W-:Y:S01]  /*1d0e0*/  @P0 STG.E.U16 desc[UR44][R6.64], R8 ;  /* 0x0000000806000986 */ /* 0x0001e2000c10152c */
[----:B------:R-:W-:-:S03]  /*1d0f0*/  ISETP.GT.AND P0, PT, R0, 0x1, P2 ;  /* 0x000000010000780c */ /* 0x000fc60001704270 */
[----:B0-----:R-:W3:Y:S10]  /*1d100*/  LDL.LU R8, [R1+0x50] ;  /* 0x0000500001087983 */ /* 0x001ef40000300800 */
[----:B------:R0:W-:Y:S04]  /*1d110*/  @P0 STG.E.U16 desc[UR44][R6.64+0x2], R3 ;  /* 0x0000020306000986 */ /* 0x0001e8000c10152c */
[----:B0-----:R-:W4:Y:S01]  /*1d120*/  LDL.LU R3, [R1+0x10] ;  /* 0x0000100001037983 */ /* 0x001f220000300800 */
[----:B------:R-:W-:Y:S01]  /*1d130*/  ISETP.GT.AND P0, PT, R0, 0x8, P3 ;  /* 0x000000080000780c */ /* 0x000fe20001f04270 */
[----:B----4-:R-:W-:-:S05]  /*1d140*/  FMUL R3, R3, R2 ;  /* 0x0000000203037220 */ /* 0x010fca0000400000 */
[----:B------:R-:W-:-:S07]  /*1d150*/  F2FP.BF16.F32.PACK_AB R3, RZ, R3 ;  /* 0x00000003ff03723e */ /* 0x000fce00000010ff */
        /* <DEDUP_REMOVED lines=73> */
[----:B---3--:R-:W-:-:S05]  /*1d5f0*/  FMUL R8, R8, R2 ;  /* 0x0000000208087220 */ /* 0x008fca0000400000 */
[----:B------:R-:W-:Y:S01]  /*1d600*/  F2FP.BF16.F32.PACK_AB R8, RZ, R8 ;  /* 0x00000008ff08723e */ /* 0x000fe200000010ff */
[----:B----4-:R-:W-:-:S05]  /*1d610*/  FMUL R3, R3, R2 ;  /* 0x0000000203037220 */ /* 0x010fca0000400000 */
[----:B------:R-:W-:-:S05]  /*1d620*/  F2FP.BF16.F32.PACK_AB R3, RZ, R3 ;  /* 0x00000003ff03723e */ /* 0x000fca00000010ff */
[----:B------:R0:W-:Y:S01]  /*1d630*/  @P0 STG.E.U16 desc[UR44][R6.64+0x42], R3 ;  /* 0x0000420306000986 */ /* 0x0001e2000c10152c */
[----:B------:R-:W-:-:S03]  /*1d640*/  ISETP.GT.AND P0, PT, R0, 0x28, P3 ;  /* 0x000000280000780c */ /* 0x000fc60001f04270 */
[----:B0-----:R-:W3:Y:S01]  /*1d650*/  LDL.LU R3, [R1+0x54] ;  /* 0x0000540001037983 */ /* 0x001ee20000300800 */
[----:B------:R-:W-:-:S09]  /*1d660*/  ISETP.GT.AND P1, PT, R0, 0x29, P3 ;  /* 0x000000290000780c */ /* 0x000fd20001f24270 */
[----:B------:R0:W-:Y:S04]  /*1d670*/  @P0 STG.E.U16 desc[UR44][R4.64+0x50], R8 ;  /* 0x0000500804000986 */ /* 0x0001e8000c10152c */
[----:B0-----:R-:W4:Y:S01]  /*1d680*/  LDL.LU R8, [R1+0x58] ;  /* 0x0000580001087983 */ /* 0x001f220000300800 */
[----:B---3--:R-:W-:-:S05]  /*1d690*/  FMUL R3, R3, R2 ;  /* 0x0000000203037220 */ /* 0x008fca0000400000 */
[----:B------:R-:W-:-:S05]  /*1d6a0*/  F2FP.BF16.F32.PACK_AB R3, RZ, R3 ;  /* 0x00000003ff03723e */ /* 0x000fca00000010ff */
[----:B------:R0:W-:Y:S01]  /*1d6b0*/  @P1 STG.E.U16 desc[UR44][R4.64+0x52], R3 ;  /* 0x0000520304001986 */ /* 0x0001e2000c10152c */
[----:B----4-:R-:W-:-:S05]  /*1d6c0*/  FMUL R8, R8, R2 ;  /* 0x0000000208087220 */ /* 0x010fca0000400000 */
[----:B------:R-:W-:Y:S01]  /*1d6d0*/  F2FP.BF16.F32.PACK_AB R8, RZ, R8 ;  /* 0x00000008ff08723e */ /* 0x000fe200000010ff */
[----:B0-----:R-:W3:Y:S03]  /*1d6e0*/  LDL.LU R3, [R1+0x5c] ;  /* 0x00005c0001037983 */ /* 0x001ee60000300800 */
[----:B------:R-:W-:Y:S02]  /*1d6f0*/  PRMT R10, R8, 0x7610, R10 ;  /* 0x00007610080a7816 */ /* 0x000fe4000000000a */
[----:B------:R-:W4:Y:S01]  /*1d700*/  LDL.LU R8, [R1+0x64] ;  /* 0x0000640001087983 */ /* 0x000f220000300800 */
[C---:B------:R-:W-:Y:S02]  /*1d710*/  ISETP.GT.AND P1, PT, R0.reuse, 0x28, P2 ;  /* 0x000000280000780c */ /* 0x040fe40001724270 */
[C---:B------:R-:W-:Y:S02]  /*1d720*/  ISETP.GT.AND P4, PT, R0.reuse, 0x29, P2 ;  /* 0x000000290000780c */ /* 0x040fe40001784270 */
[C---:B------:R-:W-:Y:S01]  /*1d730*/  ISETP.GT.AND P5, PT, R0.reuse, 0x30, P3 ;  /* 0x000000300000780c */ /* 0x040fe20001fa4270 */
[----:B------:R-:W-:Y:S01]  /*1d740*/  FMUL R9, R9, R2 ;  /* 0x0000000209097220 */ /* 0x000fe20000400000 */
[----:B------:R-:W-:-:S04]  /*1d750*/  ISETP.GT.AND P0, PT, R0, 0x31, P3 ;  /* 0x000000310000780c */ /* 0x000fc80001f04270 */
[----:B------:R-:W-:-:S03]  /*1d760*/  F2FP.BF16.F32.PACK_AB R9, RZ, R9 ;  /* 0x00000009ff09723e */ /* 0x000fc600000010ff */
[----:B------:R0:W-:Y:S04]  /*1d770*/  @P1 STG.E.U16 desc[UR44][R6.64+0x50], R10 ;  /* 0x0000500a06001986 */ /* 0x0001e8000c10152c */
[----:B0-----:R-:W5:Y:S01]  /*1d780*/  LDL.LU R10, [R1+0x74] ;  /* 0x00007400010a7983 */ /* 0x001f620000300800 */
[----:B---3--:R-:W-:-:S05]  /*1d790*/  FMUL R3, R3, R2 ;  /* 0x0000000203037220 */ /* 0x008fca0000400000 */
[----:B------:R-:W-:Y:S01]  /*1d7a0*/  F2FP.BF16.F32.PACK_AB R3, RZ, R3 ;  /* 0x00000003ff03723e */ /* 0x000fe200000010ff */
[----:B----4-:R-:W-:-:S04]  /*1d7b0*/  FMUL R8, R8, R2 ;  /* 0x0000000208087220 */ /* 0x010fc80000400000 */
[----:B------:R0:W-:Y:S04]  /*1d7c0*/  @P4 STG.E.U16 desc[UR44][R6.64+0x52], R3 ;  /* 0x0000520306004986 */ /* 0x0001e8000c10152c */
[----:B------:R1:W-:Y:S01]  /*1d7d0*/  @P5 STG.E.U16 desc[UR44][R4.64+0x60], R9 ;  /* 0x0000600904005986 */ /* 0x0003e2000c10152c */
[----:B0-----:R-:W-:-:S03]  /*1d7e0*/  F2FP.BF16.F32.PACK_AB R3, RZ, R8 ;  /* 0x00000008ff03723e */ /* 0x001fc600000010ff */
[----:B------:R-:W3:Y:S01]  /*1d7f0*/  LDL.LU R8, [R1+0x68] ;  /* 0x0000680001087983 */ /* 0x000ee20000300800 */
[----:B-1----:R-:W-:-:S03]  /*1d800*/  PRMT R9, R3, 0x7610, R9 ;  /* 0x0000761003097816 */ /* 0x002fc60000000009 */
[----:B------:R-:W4:Y:S04]  /*1d810*/  LDL.LU R3, [R1+0x6c] ;  /* 0x00006c0001037983 */ /* 0x000f280000300800 */
[----:B------:R0:W-:Y:S04]  /*1d820*/  @P0 STG.E.U16 desc[UR44][R4.64+0x62], R9 ;  /* 0x0000620904000986 */ /* 0x0001e8000c10152c */
[----:B0-----:R-:W2:Y:S01]  /*1d830*/  LDL.LU R9, [R1+0x70] ;  /* 0x0000700001097983 */ /* 0x001ea20000300800 */
[----:B------:R-:W-:Y:S01]  /*1d840*/  ISETP.GT.AND P1, PT, R0, 0x30, P2 ;  /* 0x000000300000780c */ /* 0x000fe20001724270 */
[----:B---3--:R-:W-:-:S05]  /*1d850*/  FMUL R8, R8, R2 ;  /* 0x0000000208087220 */ /* 0x008fca0000400000 */
[----:B------:R-:W-:-:S07]  /*1d860*/  F2FP.BF16.F32.PACK_AB R8, RZ, R8 ;  /* 0x00000008ff08723e */ /* 0x000fce00000010ff */
[----:B------:R0:W-:Y:S01]  /*1d870*/  @P1 STG.E.U16 desc[UR44][R6.64+0x60], R8 ;  /* 0x0000600806001986 */ /* 0x0001e2000c10152c */
[----:B--2---:R-:W-:-:S05]  /*1d880*/  FMUL R9, R9, R2 ;  /* 0x0000000209097220 */ /* 0x004fca0000400000 */
[----:B0-----:R-:W-:-:S04]  /*1d890*/  F2FP.BF16.F32.PACK_AB R8, RZ, R9 ;  /* 0x00000009ff08723e */ /* 0x001fc800000010ff */
[----:B------:R-:W-:Y:S02]  /*1d8a0*/  PRMT R9, R8, 0x7610, R9 ;  /* 0x0000761008097816 */ /* 0x000fe40000000009 */
[----:B------:R-:W2:Y:S01]  /*1d8b0*/  LDL.LU R8, [R1+0x78] ;  /* 0x0000780001087983 */ /* 0x000ea20000300800 */
[----:B------:R-:W-:Y:S01]  /*1d8c0*/  ISETP.GT.AND P4, PT, R0, 0x31, P2 ;  /* 0x000000310000780c */ /* 0x000fe20001784270 */
[-C--:B----4-:R-:W-:Y:S01]  /*1d8d0*/  FMUL R3, R3, R2.reuse ;  /* 0x0000000203037220 */ /* 0x090fe20000400000 */
[----:B-----5:R-:W-:Y:S01]  /*1d8e0*/  FMUL R10, R10, R2 ;  /* 0x000000020a0a7220 */ /* 0x020fe20000400000 */
[----:B------:R-:W-:-:S03]  /*1d8f0*/  ISETP.GT.AND P5, PT, R0, 0x38, P3 ;  /* 0x000000380000780c */ /* 0x000fc60001fa4270 */
[----:B------:R-:W-:Y:S02]  /*1d900*/  F2FP.BF16.F32.PACK_AB R3, RZ, R3 ;  /* 0x00000003ff03723e */ /* 0x000fe400000010ff */
[----:B------:R-:W-:-:S05]  /*1d910*/  ISETP.GT.AND P6, PT, R0, 0x39, P3 ;  /* 0x000000390000780c */ /* 0x000fca0001fc4270 */
[----:B------:R0:W-:Y:S04]  /*1d920*/  @P4 STG.E.U16 desc[UR44][R6.64+0x62], R3 ;  /* 0x0000620306004986 */ /* 0x0001e8000c10152c */
[----:B------:R1:W-:Y:S01]  /*1d930*/  @P5 STG.E.U16 desc[UR44][R4.64+0x70], R9 ;  /* 0x0000700904005986 */ /* 0x0003e2000c10152c */
[----:B0-----:R-:W-:-:S04]  /*1d940*/  F2FP.BF16.F32.PACK_AB R3, RZ, R10 ;  /* 0x0000000aff03723e */ /* 0x001fc800000010ff */
[----:B------:R-:W-:Y:S01]  /*1d950*/  PRMT R10, R3, 0x7610, R10 ;  /* 0x00007610030a7816 */ /* 0x000fe2000000000a */
[----:B-1----:R-:W3:Y:S04]  /*1d960*/  LDL.LU R9, [R1+0x7c] ;  /* 0x00007c0001097983 */ /* 0x002ee80000300800 */
[----:B------:R0:W-:Y:S01]  /*1d970*/  @P6 STG.E.U16 desc[UR44][R4.64+0x72], R10 ;  /* 0x0000720a04006986 */ /* 0x0001e2000c10152c */
[----:B--2---:R-:W-:-:S05]  /*1d980*/  FMUL R8, R8, R2 ;  /* 0x0000000208087220 */ /* 0x004fca0000400000 */
[----:B------:R-:W-:Y:S02]  /*1d990*/  F2FP.BF16.F32.PACK_AB R3, RZ, R8 ;  /* 0x00000008ff03723e */ /* 0x000fe400000010ff */
[----:B------:R-:W2:Y:S02]  /*1d9a0*/  LDL.LU R8, [R1+0x80] ;  /* 0x0000800001087983 */ /* 0x000ea40000300800 */
[----:B0-----:R-:W-:Y:S02]  /*1d9b0*/  PRMT R10, R3, 0x7610, R10 ;  /* 0x00007610030a7816 */ /* 0x001fe4000000000a */
[----:B------:R-:W4:Y:S01]  /*1d9c0*/  LDL.LU R3, [R1+0x84] ;  /* 0x0000840001037983 */ /* 0x000f220000300800 */
[----:B------:R-:W-:-:S13]  /*1d9d0*/  ISETP.GT.AND P0, PT, R0, 0x38, P2 ;  /* 0x000000380000780c */ /* 0x000fda0001704270 */
[----:B------:R0:W-:Y:S01]  /*1d9e0*/  @P0 STG.E.U16 desc[UR44][R6.64+0x70], R10 ;  /* 0x0000700a06000986 */ /* 0x0001e2000c10152c */
[-C--:B--2---:R-:W-:Y:S01]  /*1d9f0*/  FMUL R8, R8, R2.reuse ;  /* 0x0000000208087220 */ /* 0x084fe20000400000 */
[----:B----4-:R-:W-:-:S04]  /*1da00*/  FMUL R3, R3, R2 ;  /* 0x0000000203037220 */ /* 0x010fc80000400000 */
[----:B0-----:R-:W-:Y:S02]  /*1da10*/  F2FP.BF16.F32.PACK_AB R10, RZ, R8 ;  /* 0x00000008ff0a723e */ /* 0x001fe400000010ff */
[----:B------:R-:W-:Y:S02]  /*1da20*/  F2FP.BF16.F32.PACK_AB R8, RZ, R3 ;  /* 0x00000003ff08723e */ /* 0x000fe400000010ff */
[----:B------:R-:W2:Y:S01]  /*1da30*/  LDL.LU R3, [R1+0x88] ;  /* 0x0000880001037983 */ /* 0x000ea20000300800 */
[----:B------:R-:W-:Y:S01]  /*1da40*/  ISETP.GT.AND P1, PT, R0, 0x39, P2 ;  /* 0x000000390000780c */ /* 0x000fe20001724270 */
[----:B---3--:R-:W-:-:S05]  /*1da50*/  FMUL R9, R9, R2 ;  /* 0x0000000209097220 */ /* 0x008fca0000400000 */
[----:B------:R-:W-:-:S07]  /*1da60*/  F2FP.BF16.F32.PACK_AB R9, RZ, R9 ;  /* 0x00000009ff09723e */ /* 0x000fce00000010ff */
[----:B------:R0:W-:Y:S04]  /*1da70*/  @P1 STG.E.U16 desc[UR44][R6.64+0x72], R9 ;  /* 0x0000720906001986 */ /* 0x0001e8000c10152c */
[----:B0-----:R-:W3:Y:S01]  /*1da80*/  LDL.LU R9, [R1+0x94] ;  /* 0x0000940001097983 */ /* 0x001ee20000300800 */
[----:B--2---:R-:W-:-:S05]  /*1da90*/  FMUL R3, R3, R2 ;  /* 0x0000000203037220 */ /* 0x004fca0000400000 */
[----:B------:R-:W-:-:S04]  /*1daa0*/  F2FP.BF16.F32.PACK_AB R3, RZ, R3 ;  /* 0x00000003ff03723e */ /* 0x000fc800000010ff */
[----:B------:R-:W-:Y:S02]  /*1dab0*/  PRMT R12, R3, 0x7610, R12 ;  /* 0x00007610030c7816 */ /* 0x000fe4000000000c */
[----:B------:R-:W2:Y:S01]  /*1dac0*/  LDL.LU R3, [R1+0x90] ;  /* 0x0000900001037983 */ /* 0x000ea20000300800 */
[----:B------:R-:W-:-:S13]  /*1dad0*/  ISETP.GT.AND P4, PT, R0, 0x40, P3 ;  /* 0x000000400000780c */ /* 0x000fda0001f84270 */
[----:B------:R0:W-:Y:S01]  /*1dae0*/  @P4 STG.E.U16 desc[UR44][R4.64+0x80], R10 ;  /* 0x0000800a04004986 */ /* 0x0001e2000c10152c */
[----:B--2---:R-:W-:-:S05]  /*1daf0*/  FMUL R3, R3, R2 ;  /* 0x0000000203037220 */ /* 0x004fca0000400000 */
[----:B0-----:R-:W-:Y:S02]  /*1db00*/  F2FP.BF16.F32.PACK_AB R10, RZ, R3 ;  /* 0x00000003ff0a723e */ /* 0x001fe400000010ff */
[----:B------:R-:W2:Y:S01]  /*1db10*/  LDL.LU R3, [R1+0x98] ;  /* 0x0000980001037983 */ /* 0x000ea20000300800 */
[C---:B------:R-:W-:Y:S02]  /*1db20*/  ISETP.GT.AND P5, PT, R0.reuse, 0x41, P3 ;  /* 0x000000410000780c */ /* 0x040fe40001fa4270 */
[C---:B------:R-:W-:Y:S01]  /*1db30*/  ISETP.GT.AND P0, PT, R0.reuse, 0x40, P2 ;  /* 0x000000400000780c */ /* 0x040fe20001704270 */
[-C--:B---3--:R-:W-:Y:S01]  /*1db40*/  FMUL R9, R9, R2.reuse ;  /* 0x0000000209097220 */ /* 0x088fe20000400000 */
[C---:B------:R-:W-:Y:S01]  /*1db50*/  ISETP.GT.AND P1, PT, R0.reuse, 0x41, P2 ;  /* 0x000000410000780c */ /* 0x040fe20001724270 */
[----:B------:R-:W-:Y:S01]  /*1db60*/  FMUL R11, R11, R2 ;  /* 0x000000020b0b7220 */ /* 0x000fe20000400000 */
[----:B------:R-:W-:Y:S02]  /*1db70*/  ISETP.GT.AND P4, PT, R0, 0x48, P3 ;  /* 0x000000480000780c */ /* 0x000fe40001f84270 */
[----:B------:R-:W-:-:S05]  /*1db80*/  F2FP.BF16.F32.PACK_AB R9, RZ, R9 ;  /* 0x00000009ff09723e */ /* 0x000fca00000010ff */
[----:B------:R0:W-:Y:S01]  /*1db90*/  @P5 STG.E.U16 desc[UR44][R4.64+0x82], R8 ;  /* 0x0000820804005986 */ /* 0x0001e2000c10152c */
[----:B------:R-:W-:-:S03]  /*1dba0*/  ISETP.GT.AND P5, PT, R0, 0x49, P3 ;  /* 0x000000490000780c */ /* 0x000fc60001fa4270 */
[----:B------:R1:W-:Y:S01]  /*1dbb0*/  @P0 STG.E.U16 desc[UR44][R6.64+0x80], R12 ;  /* 0x0000800c06000986 */ /* 0x0003e2000c10152c */
[----:B------:R-:W-:Y:S02]  /*1dbc0*/  ISETP.GT.AND P0, PT, R0, 0x48, P2 ;  /* 0x000000480000780c */ /* 0x000fe40001704270 */
[----:B------:R-:W-:Y:S02]  /*1dbd0*/  F2FP.BF16.F32.PACK_AB R11, RZ, R11 ;  /* 0x0000000bff0b723e */ /* 0x000fe400000010ff */
[----:B0-----:R-:W-:-:S03]  /*1dbe0*/  PRMT R8, R10, 0x7610, R8 ;  /* 0x000076100a087816 */ /* 0x001fc60000000008 */
[----:B------:R-:W-:Y:S01]  /*1dbf0*/  @P1 STG.E.U16 desc[UR44][R6.64+0x82], R11 ;  /* 0x0000820b06001986 */ /* 0x000fe2000c10152c */
[----:B-1----:R-:W-:Y:S02]  /*1dc00*/  PRMT R12, R9, 0x7610, R12 ;  /* 0x00007610090c7816 */ /* 0x002fe4000000000c */
[C---:B------:R-:W-:Y:S01]  /*1dc10*/  ISETP.GT.AND P1, PT, R0.reuse, 0x49, P2 ;  /* 0x000000490000780c */ /* 0x040fe20001724270 */
[----:B------:R0:W-:Y:S01]  /*1dc20*/  @P4 STG.E.U16 desc[UR44][R4.64+0x90], R8 ;  /* 0x0000900804004986 */ /* 0x0001e2000c10152c */
[----:B------:R-:W-:-:S03]  /*1dc30*/  ISETP.GT.AND P4, PT, R0, 0x50, P3 ;  /* 0x000000500000780c */ /* 0x000fc60001f84270 */
[----:B------:R1:W-:Y:S01]  /*1dc40*/  @P5 STG.E.U16 desc[UR44][R4.64+0x92], R12 ;  /* 0x0000920c04005986 */ /* 0x0003e2000c10152c */
[----:B0-----:R-:W-:Y:S01]  /*1dc50*/  FMUL R8, R233, R2 ;  /* 0x00000002e9087220 */ /* 0x001fe20000400000 */
[----:B------:R-:W-:-:S04]  /*1dc60*/  ISETP.GT.AND P5, PT, R0, 0x51, P3 ;  /* 0x000000510000780c */ /* 0x000fc80001fa4270 */
[----:B------:R-:W-:-:S04]  /*1dc70*/  F2FP.BF16.F32.PACK_AB R8, RZ, R8 ;  /* 0x00000008ff08723e */ /* 0x000fc800000010ff */
[----:B-1----:R-:W-:Y:S02]  /*1dc80*/  PRMT R12, R8, 0x7610, R12 ;  /* 0x00007610080c7816 */ /* 0x002fe4000000000c */
[----:B------:R-:W-:Y:S01]  /*1dc90*/  ISETP.GT.AND P6, PT, R0, 0x71, P3 ;  /* 0x000000710000780c */ /* 0x000fe20001fc4270 */
[----:B--2---:R-:W-:-:S05]  /*1dca0*/  FMUL R3, R3, R2 ;  /* 0x0000000203037220 */ /* 0x004fca0000400000 */
[----:B------:R-:W-:Y:S01]  /*1dcb0*/  F2FP.BF16.F32.PACK_AB R10, RZ, R3 ;  /* 0x00000003ff0a723e */ /* 0x000fe200000010ff */
[----:B------:R-:W-:-:S05]  /*1dcc0*/  FMUL R3, R235, R2 ;  /* 0x00000002eb037220 */ /* 0x000fca0000400000 */
[----:B------:R-:W-:Y:S01]  /*1dcd0*/  F2FP.BF16.F32.PACK_AB R9, RZ, R3 ;  /* 0x00000003ff09723e */ /* 0x000fe200000010ff */
[-C--:B------:R-:W-:Y:S01]  /*1dce0*/  FMUL R3, R234, R2.reuse ;  /* 0x00000002ea037220 */ /* 0x080fe20000400000 */
[----:B------:R0:W-:Y:S04]  /*1dcf0*/  @P0 STG.E.U16 desc[UR44][R6.64+0x90], R10 ;  /* 0x0000900a06000986 */ /* 0x0001e8000c10152c */
[----:B------:R-:W-:Y:S02]  /*1dd00*/  F2FP.BF16.F32.PACK_AB R3, RZ, R3 ;  /* 0x00000003ff03723e */ /* 0x000fe400000010ff */
[----:B------:R-:W-:Y:S01]  /*1dd10*/  PRMT R11, R9, 0x7610, R11 ;  /* 0x00007610090b7816 */ /* 0x000fe2000000000b */
[-C--:B------:R-:W-:Y:S01]  /*1dd20*/  FMUL R9, R232, R2.reuse ;  /* 0x00000002e8097220 */ /* 0x080fe20000400000 */
[----:B0-----:R-:W-:Y:S01]  /*1dd30*/  PRMT R10, R3, 0x7610, R10 ;  /* 0x00007610030a7816 */ /* 0x001fe2000000000a */
[----:B------:R-:W-:-:S02]  /*1dd40*/  FMUL R3, R231, R2 ;  /* 0x00000002e7037220 */ /* 0x000fc40000400000 */
[----:B------:R0:W-:Y:S01]  /*1dd50*/  @P1 STG.E.U16 desc[UR44][R6.64+0x92], R11 ;  /* 0x0000920b06001986 */ /* 0x0001e2000c10152c */
[----:B------:R-:W-:Y:S02]  /*1dd60*/  ISETP.GT.AND P1, PT, R0, 0x50, P2 ;  /* 0x000000500000780c */ /* 0x000fe40001724270 */
[----:B------:R-:W-:Y:S02]  /*1dd70*/  F2FP.BF16.F32.PACK_AB R9, RZ, R9 ;  /* 0x00000009ff09723e */ /* 0x000fe400000010ff */
[----:B------:R-:W-:Y:S01]  /*1dd80*/  F2FP.BF16.F32.PACK_AB R8, RZ, R3 ;  /* 0x00000003ff08723e */ /* 0x000fe200000010ff */
[----:B------:R-:W-:Y:S01]  /*1dd90*/  FMUL R3, R230, R2 ;  /* 0x00000002e6037220 */ /* 0x000fe20000400000 */
[C---:B------:R-:W-:Y:S01]  /*1dda0*/  ISETP.GT.AND P0, PT, R0.reuse, 0x51, P2 ;  /* 0x000000510000780c */ /* 0x040fe20001704270 */
[----:B------:R1:W-:Y:S01]  /*1ddb0*/  @P4 STG.E.U16 desc[UR44][R4.64+0xa0], R10 ;  /* 0x0000a00a04004986 */ /* 0x0003e2000c10152c */
[----:B------:R-:W-:Y:S02]  /*1ddc0*/  ISETP.GT.AND P4, PT, R0, 0x58, P3 ;  /* 0x000000580000780c */ /* 0x000fe40001f84270 */
[----:B0-----:R-:W-:-:S02]  /*1ddd0*/  PRMT R11, R9, 0x7610, R11 ;  /* 0x00007610090b7816 */ /* 0x001fc4000000000b */
[----:B------:R-:W-:Y:S01]  /*1dde0*/  F2FP.BF16.F32.PACK_AB R9, RZ, R3 ;  /* 0x00000003ff09723e */ /* 0x000fe200000010ff */
[-C--:B------:R-:W-:Y:S01]  /*1ddf0*/  FMUL R3, R228, R2.reuse ;  /* 0x00000002e4037220 */ /* 0x080fe20000400000 */
[----:B------:R-:W-:Y:S01]  /*1de00*/  PRMT R13, R8, 0x7610, R13 ;  /* 0x00007610080d7816 */ /* 0x000fe2000000000d */
[----:B------:R-:W-:Y:S01]  /*1de10*/  FMUL R8, R229, R2 ;  /* 0x00000002e5087220 */ /* 0x000fe20000400000 */
[----:B------:R-:W-:Y:S01]  /*1de20*/  @P5 STG.E.U16 desc[UR44][R4.64+0xa2], R12 ;  /* 0x0000a20c04005986 */ /* 0x000fe2000c10152c */
[----:B------:R-:W-:Y:S02]  /*1de30*/  ISETP.GT.AND P5, PT, R0, 0x59, P3 ;  /* 0x000000590000780c */ /* 0x000fe40001fa4270 */
[----:B------:R-:W-:Y:S01]  /*1de40*/  F2FP.BF16.F32.PACK_AB R3, RZ, R3 ;  /* 0x00000003ff03723e */ /* 0x000fe200000010ff */
[----:B------:R0:W-:Y:S01]  /*1de50*/  @P1 STG.E.U16 desc[UR44][R6.64+0xa0], R11 ;  /* 0x0000a00b06001986 */ /* 0x0001e2000c10152c */
[----:B-1----:R-:W-:Y:S01]  /*1de60*/  F2FP.BF16.F32.PACK_AB R10, RZ, R8 ;  /* 0x00000008ff0a723e */ /* 0x002fe200000010ff */
[----:B------:R-:W-:-:S02]  /*1de70*/  FMUL R8, R227, R2 ;  /* 0x00000002e3087220 */ /* 0x000fc40000400000 */
[----:B------:R-:W-:Y:S01]  /*1de80*/  @P0 STG.E.U16 desc[UR44][R6.64+0xa2], R13 ;  /* 0x0000a20d06000986 */ /* 0x000fe2000c10152c */
[C---:B------:R-:W-:Y:S02]  /*1de90*/  ISETP.GT.AND P0, PT, R0.reuse, 0x58, P2 ;  /* 0x000000580000780c */ /* 0x040fe40001704270 */
[C---:B------:R-:W-:Y:S01]  /*1dea0*/  ISETP.GT.AND P1, PT, R0.reuse, 0x59, P2 ;  /* 0x000000590000780c */ /* 0x040fe20001724270 */
[----:B------:R1:W-:Y:S01]  /*1deb0*/  @P4 STG.E.U16 desc[UR44][R4.64+0xb0], R9 ;  /* 0x0000b00904004986 */ /* 0x0003e2000c10152c */
[----:B------:R-:W-:Y:S02]  /*1dec0*/  ISETP.GT.AND P4, PT, R0, 0x60, P3 ;  /* 0x000000600000780c */ /* 0x000fe40001f84270 */
[----:B0-----:R-:W-:Y:S01]  /*1ded0*/  PRMT R11, R3, 0x7610, R11 ;  /* 0x00007610030b7816 */ /* 0x001fe2000000000b */
[----:B------:R-:W-:Y:S01]  /*1dee0*/  FMUL R3, R226, R2 ;  /* 0x00000002e2037220 */ /* 0x000fe20000400000 */
[----:B------:R-:W-:Y:S01]  /*1def0*/  F2FP.BF16.F32.PACK_AB R8, RZ, R8 ;  /* 0x00000008ff08723e */ /* 0x000fe200000010ff */
[----:B------:R0:W-:Y:S03]  /*1df00*/  @P5 STG.E.U16 desc[UR44][R4.64+0xb2], R10 ;  /* 0x0000b20a04005986 */ /* 0x0001e6000c10152c */
[----:B-1----:R-:W-:Y:S01]  /*1df10*/  F2FP.BF16.F32.PACK_AB R9, RZ, R3 ;  /* 0x00000003ff09723e */ /* 0x002fe200000010ff */
[-C--:B------:R-:W-:Y:S01]  /*1df20*/  FMUL R3, R225, R2.reuse ;  /* 0x00000002e1037220 */ /* 0x080fe20000400000 */
[----:B------:R-:W-:Y:S01]  /*1df30*/  PRMT R12, R8, 0x7610, R12 ;  /* 0x00007610080c7816 */ /* 0x000fe2000000000c */
[----:B------:R-:W-:Y:S01]  /*1df40*/  FMUL R8, R224, R2 ;  /* 0x00000002e0087220 */ /* 0x000fe20000400000 */
[----:B------:R1:W-:Y:S01]  /*1df50*/  @P0 STG.E.U16 desc[UR44][R6.64+0xb0], R11 ;  /* 0x0000b00b06000986 */ /* 0x0003e2000c10152c */
[----:B0-----:R-:W-:-:S02]  /*1df60*/  PRMT R10, R9, 0x7610, R10 ;  /* 0x00007610090a7816 */ /* 0x001fc4000000000a */
[----:B------:R-:W-:Y:S01]  /*1df70*/  F2FP.BF16.F32.PACK_AB R3, RZ, R3 ;  /* 0x00000003ff03723e */ /* 0x000fe200000010ff */
[----:B------:R0:W-:Y:S01]  /*1df80*/  @P1 STG.E.U16 desc[UR44][R6.64+0xb2], R12 ;  /* 0x0000b20c06001986 */ /* 0x0001e2000c10152c */
[C---:B------:R-:W-:Y:S01]  /*1df90*/  ISETP.GT.AND P5, PT, R0.reuse, 0x61, P3 ;  /* 0x000000610000780c */ /* 0x040fe20001fa4270 */
[-C--:B------:R-:W-:Y:S01]  /*1dfa0*/  FMUL R9, R223, R2.reuse ;  /* 0x00000002df097220 */ /* 0x080fe20000400000 */
[C---:B------:R-:W-:Y:S01]  /*1dfb0*/  ISETP.GT.AND P1, PT, R0.reuse, 0x60, P2 ;  /* 0x000000600000780c */ /* 0x040fe20001724270 */
[----:B------:R-:W-:Y:S01]  /*1dfc0*/  @P4 STG.E.U16 desc[UR44][R4.64+0xc0], R10 ;  /* 0x0000c00a04004986 */ /* 0x000fe2000c10152c */
[----:B------:R-:W-:Y:S02]  /*1dfd0*/  ISETP.GT.AND P4, PT, R0, 0x61, P2 ;  /* 0x000000610000780c */ /* 0x000fe40001784270 */
[----:B-1----:R-:W-:Y:S01]  /*1dfe0*/  PRMT R11, R3, 0x7610, R11 ;  /* 0x00007610030b7816 */ /* 0x002fe2000000000b */
[----:B------:R-:W-:Y:S01]  /*1dff0*/  FMUL R3, R222, R2 ;  /* 0x00000002de037220 */ /* 0x000fe20000400000 */
[----:B------:R-:W-:-:S02]  /*1e000*/  F2FP.BF16.F32.PACK_AB R8, RZ, R8 ;  /* 0x00000008ff08723e */ /* 0x000fc400000010ff */
[----:B------:R-:W-:Y:S02]  /*1e010*/  F2FP.BF16.F32.PACK_AB R9, RZ, R9 ;  /* 0x00000009ff09723e */ /* 0x000fe400000010ff */
[----:B0-----:R-:W-:Y:S02]  /*1e020*/  PRMT R12, R8, 0x7610, R12 ;  /* 0x00007610080c7816 */ /* 0x001fe4000000000c */
[----:B------:R-:W-:Y:S01]  /*1e030*/  F2FP.BF16.F32.PACK_AB R8, RZ, R3 ;  /* 0x00000003ff08723e */ /* 0x000fe200000010ff */
[-C--:B------:R-:W-:Y:S01]  /*1e040*/  FMUL R3, R221, R2.reuse ;  /* 0x00000002dd037220 */ /* 0x080fe20000400000 */
[----:B------:R-:W-:Y:S01]  /*1e050*/  PRMT R13, R9, 0x7610, R13 ;  /* 0x00007610090d7816 */ /* 0x000fe2000000000d */
[----:B------:R0:W-:Y:S01]  /*1e060*/  @P5 STG.E.U16 desc[UR44][R4.64+0xc2], R11 ;  /* 0x0000c20b04005986 */ /* 0x0001e2000c10152c */
[----:B------:R-:W-:Y:S02]  /*1e070*/  ISETP.GT.AND P0, PT, R0, 0x68, P3 ;  /* 0x000000680000780c */ /* 0x000fe40001f04270 */
[----:B------:R-:W-:Y:S01]  /*1e080*/  F2FP.BF16.F32.PACK_AB R9, RZ, R3 ;  /* 0x00000003ff09723e */ /* 0x000fe200000010ff */
[----:B------:R1:W-:Y:S01]  /*1e090*/  @P1 STG.E.U16 desc[UR44][R6.64+0xc0], R12 ;  /* 0x0000c00c06001986 */ /* 0x0003e2000c10152c */
[----:B------:R-:W-:-:S03]  /*1e0a0*/  FMUL R3, R219, R2 ;  /* 0x00000002db037220 */ /* 0x000fc60000400000 */
[----:B------:R-:W-:Y:S01]  /*1e0b0*/  @P4 STG.E.U16 desc[UR44][R6.64+0xc2], R13 ;  /* 0x0000c20d06004986 */ /* 0x000fe2000c10152c */
[----:B------:R-:W-:Y:S02]  /*1e0c0*/  ISETP.GT.AND P4, PT, R0, 0x69, P3 ;  /* 0x000000690000780c */ /* 0x000fe40001f84270 */
[----:B------:R-:W-:Y:S01]  /*1e0d0*/  PRMT R14, R8, 0x7610, R14 ;  /* 0x00007610080e7816 */ /* 0x000fe2000000000e */
[-C--:B------:R-:W-:Y:S01]  /*1e0e0*/  FMUL R8, R220, R2.reuse ;  /* 0x00000002dc087220 */ /* 0x080fe20000400000 */
[----:B------:R-:W-:Y:S02]  /*1e0f0*/  F2FP.BF16.F32.PACK_AB R3, RZ, R3 ;  /* 0x00000003ff03723e */ /* 0x000fe400000010ff */
[----:B------:R-:W-:Y:S01]  /*1e100*/  ISETP.GT.AND P1, PT, R0, 0x68, P2 ;  /* 0x000000680000780c */ /* 0x000fe20001724270 */
[----:B------:R-:W-:Y:S01]  /*1e110*/  @P0 STG.E.U16 desc[UR44][R4.64+0xd0], R14 ;  /* 0x0000d00e04000986 */ /* 0x000fe2000c10152c */
[----:B0-----:R-:W-:Y:S01]  /*1e120*/  PRMT R11, R3, 0x7610, R11 ;  /* 0x00007610030b7816 */ /* 0x001fe2000000000b */
[----:B------:R-:W-:Y:S01]  /*1e130*/  FMUL R3, R217, R2 ;  /* 0x00000002d9037220 */ /* 0x000fe20000400000 */
[----:B------:R-:W-:Y:S01]  /*1e140*/  F2FP.BF16.F32.PACK_AB R10, RZ, R8 ;  /* 0x00000008ff0a723e */ /* 0x000fe200000010ff */
[----:B------:R-:W-:Y:S01]  /*1e150*/  FMUL R8, R218, R2 ;  /* 0x00000002da087220 */ /* 0x000fe20000400000 */
[C---:B------:R-:W-:Y:S01]  /*1e160*/  ISETP.GT.AND P0, PT, R0.reuse, 0x69, P2 ;  /* 0x000000690000780c */ /* 0x040fe20001704270 */
[----:B------:R0:W-:Y:S01]  /*1e170*/  @P4 STG.E.U16 desc[UR44][R4.64+0xd2], R9 ;  /* 0x0000d20904004986 */ /* 0x0001e2000c10152c */
[----:B------:R-:W-:-:S02]  /*1e180*/  ISETP.GT.AND P5, PT, R0, 0x70, P3 ;  /* 0x000000700000780c */ /* 0x000fc40001fa4270 */
[----:B------:R-:W-:-:S04]  /*1e190*/  F2FP.BF16.F32.PACK_AB R8, RZ, R8 ;  /* 0x00000008ff08723e */ /* 0x000fc800000010ff */
[----:B-1----:R-:W-:Y:S02]  /*1e1a0*/  PRMT R12, R8, 0x7610, R12 ;  /* 0x00007610080c7816 */ /* 0x002fe4000000000c */
[----:B0-----:R-:W-:Y:S01]  /*1e1b0*/  F2FP.BF16.F32.PACK_AB R9, RZ, R3 ;  /* 0x00000003ff09723e */ /* 0x001fe200000010ff */
[-C--:B------:R-:W-:Y:S01]  /*1e1c0*/  FMUL R3, R216, R2.reuse ;  /* 0x00000002d8037220 */ /* 0x080fe20000400000 */
[----:B------:R-:W-:Y:S01]  /*1e1d0*/  FMUL R8, R215, R2 ;  /* 0x00000002d7087220 */ /* 0x000fe20000400000 */
[----:B------:R0:W-:Y:S03]  /*1e1e0*/  @P1 STG.E.U16 desc[UR44][R6.64+0xd0], R10 ;  /* 0x0000d00a06001986 */ /* 0x0001e6000c10152c */
[----:B------:R-:W-:Y:S01]  /*1e1f0*/  F2FP.BF16.F32.PACK_AB R3, RZ, R3 ;  /* 0x00000003ff03723e */ /* 0x000fe200000010ff */
[----:B------:R1:W-:Y:S01]  /*1e200*/  @P0 STG.E.U16 desc[UR44][R6.64+0xd2], R11 ;  /* 0x0000d20b06000986 */ /* 0x0003e2000c10152c */
[----:B------:R-:W-:-:S02]  /*1e210*/  ISETP.GT.AND P1, PT, R0, 0x70, P2 ;  /* 0x000000700000780c */ /* 0x000fc40001724270 */
[----:B------:R-:W-:Y:S01]  /*1e220*/  F2FP.BF16.F32.PACK_AB R8, RZ, R8 ;  /* 0x00000008ff08723e */ /* 0x000fe200000010ff */
[----:B------:R2:W-:Y:S01]  /*1e230*/  @P5 STG.E.U16 desc[UR44][R4.64+0xe0], R12 ;  /* 0x0000e00c04005986 */ /* 0x0005e2000c10152c */
[----:B0-----:R-:W-:Y:S01]  /*1e240*/  PRMT R10, R9, 0x7610, R10 ;  /* 0x00007610090a7816 */ /* 0x001fe2000000000a */
[-C--:B------:R-:W-:Y:S01]  /*1e250*/  FMUL R9, R214, R2.reuse ;  /* 0x00000002d6097220 */ /* 0x080fe20000400000 */
[----:B-1----:R-:W-:Y:S01]  /*1e260*/  PRMT R11, R3, 0x7610, R11 ;  /* 0x00007610030b7816 */ /* 0x002fe2000000000b */
[----:B------:R-:W-:-:S03]  /*1e270*/  FMUL R3, R213, R2 ;  /* 0x00000002d5037220 */ /* 0x000fc60000400000 */
[----:B------:R-:W-:Y:S02]  /*1e280*/  F2FP.BF16.F32.PACK_AB R9, RZ, R9 ;  /* 0x00000009ff09723e */ /* 0x000fe400000010ff */
[----:B--2---:R-:W-:Y:S02]  /*1e290*/  PRMT R12, R8, 0x7610, R12 ;  /* 0x00007610080c7816 */ /* 0x004fe4000000000c */
[----:B------:R-:W-:Y:S01]  /*1e2a0*/  F2FP.BF16.F32.PACK_AB R8, RZ, R3 ;  /* 0x00000003ff08723e */ /* 0x000fe200000010ff */
[----:B------:R-:W-:Y:S01]  /*1e2b0*/  FMUL R3, R212, R2 ;  /* 0x00000002d4037220 */ /* 0x000fe20000400000 */
[C---:B------:R-:W-:Y:S02]  /*1e2c0*/  ISETP.GT.AND P4, PT, R0.reuse, 0x71, P2 ;  /* 0x000000710000780c */ /* 0x040fe40001784270 */
[----:B------:R-:W-:Y:S01]  /*1e2d0*/  ISETP.GT.AND P5, PT, R0, 0x78, P3 ;  /* 0x000000780000780c */ /* 0x000fe20001fa4270 */
[----:B------:R0:W-:Y:S01]  /*1e2e0*/  @P6 STG.E.U16 desc[UR44][R4.64+0xe2], R10 ;  /* 0x0000e20a04006986 */ /* 0x0001e2000c10152c */
[----:B------:R-:W-:-:S02]  /*1e2f0*/  PRMT R13, R9, 0x7610, R13 ;  /* 0x00007610090d7816 */ /* 0x000fc4000000000d */
[----:B------:R-:W-:Y:S01]  /*1e300*/  F2FP.BF16.F32.PACK_AB R9, RZ, R3 ;  /* 0x00000003ff09723e */ /* 0x000fe200000010ff */
[----:B------:R1:W-:Y:S01]  /*1e310*/  @P1 STG.E.U16 desc[UR44][R6.64+0xe0], R11 ;  /* 0x0000e00b06001986 */ /* 0x0003e2000c10152c */
[----:B------:R-:W-:Y:S01]  /*1e320*/  ISETP.GT.AND P0, PT, R0, 0x79, P3 ;  /* 0x000000790000780c */ /* 0x000fe20001f04270 */
[-C--:B------:R-:W-:Y:S01]  /*1e330*/  FMUL R3, R210, R2.reuse ;  /* 0x00000002d2037220 */ /* 0x080fe20000400000 */
[----:B------:R-:W-:Y:S02]  /*1e340*/  ISETP.GT.AND P1, PT, R0, 0x78, P2 ;  /* 0x000000780000780c */ /* 0x000fe40001724270 */
[----:B------:R-:W-:Y:S01]  /*1e350*/  PRMT R14, R8, 0x7610, R14 ;  /* 0x00007610080e7816 */ /* 0x000fe2000000000e */
[----:B------:R-:W-:Y:S01]  /*1e360*/  FMUL R8, R211, R2 ;  /* 0x00000002d3087220 */ /* 0x000fe20000400000 */
[----:B------:R-:W-:Y:S01]  /*1e370*/  F2FP.BF16.F32.PACK_AB R3, RZ, R3 ;  /* 0x00000003ff03723e */ /* 0x000fe200000010ff */
[----:B------:R2:W-:Y:S01]  /*1e380*/  @P4 STG.E.U16 desc[UR44][R6.64+0xe2], R12 ;  /* 0x0000e20c06004986 */ /* 0x0005e2000c10152c */
[----:B------:R-:W-:-:S02]  /*1e390*/  ISETP.GT.AND P4, PT, R0, 0x79, P2 ;  /* 0x000000790000780c */ /* 0x000fc40001784270 */
[----:B0-----:R-:W-:Y:S01]  /*1e3a0*/  F2FP.BF16.F32.PACK_AB R10, RZ, R8 ;  /* 0x00000008ff0a723e */ /* 0x001fe200000010ff */
[----:B------:R-:W-:Y:S01]  /*1e3b0*/  @P5 STG.E.U16 desc[UR44][R4.64+0xf0], R13 ;  /* 0x0000f00d04005986 */ /* 0x000fe2000c10152c */
[----:B-1----:R-:W-:Y:S01]  /*1e3c0*/  PRMT R11, R3, 0x7610, R11 ;  /* 0x00007610030b7816 */ /* 0x002fe2000000000b */
[-C--:B------:R-:W-:Y:S01]  /*1e3d0*/  FMUL R3, R208, R2.reuse ;  /* 0x00000002d0037220 */ /* 0x080fe20000400000 */
[----:B------:R-:W-:Y:S01]  /*1e3e0*/  FMUL R8, R209, R2 ;  /* 0x00000002d1087220 */ /* 0x000fe20000400000 */
[C---:B------:R-:W-:Y:S01]  /*1e3f0*/  ISETP.GT.AND P5, PT, R0.reuse, 0x80, P3 ;  /* 0x000000800000780c */ /* 0x040fe20001fa4270 */
[----:B------:R-:W-:Y:S01]  /*1e400*/  @P0 STG.E.U16 desc[UR44][R4.64+0xf2], R14 ;  /* 0x0000f20e04000986 */ /* 0x000fe2000c10152c */
[----:B------:R-:W-:-:S03]  /*1e410*/  ISETP.GT.AND P6, PT, R0, 0x81, P3 ;  /* 0x000000810000780c */ /* 0x000fc60001fc4270 */
[----:B------:R0:W-:Y:S01]  /*1e420*/  @P1 STG.E.U16 desc[UR44][R6.64+0xf0], R9 ;  /* 0x0000f00906001986 */ /* 0x0001e2000c10152c */
[----:B------:R-:W-:-:S04]  /*1e430*/  F2FP.BF16.F32.PACK_AB R8, RZ, R8 ;  /* 0x00000008ff08723e */ /* 0x000fc800000010ff */
[----:B--2---:R-:W-:Y:S01]  /*1e440*/  PRMT R12, R8, 0x7610, R12 ;  /* 0x00007610080c7816 */ /* 0x004fe2000000000c */
[-C--:B------:R-:W-:Y:S01]  /*1e450*/  FMUL R8, R206, R2.reuse ;  /* 0x00000002ce087220 */ /* 0x080fe20000400000 */
[----:B0-----:R-:W-:Y:S01]  /*1e460*/  F2FP.BF16.F32.PACK_AB R9, RZ, R3 ;  /* 0x00000003ff09723e */ /* 0x001fe200000010ff */
[----:B------:R-:W-:Y:S01]  /*1e470*/  FMUL R3, R207, R2 ;  /* 0x00000002cf037220 */ /* 0x000fe20000400000 */
[----:B------:R0:W-:Y:S01]  /*1e480*/  @P4 STG.E.U16 desc[UR44][R6.64+0xf2], R10 ;  /* 0x0000f20a06004986 */ /* 0x0001e2000c10152c */
[----:B------:R-:W-:-:S03]  /*1e490*/  ISETP.GT.AND P0, PT, R0, 0x80, P2 ;  /* 0x000000800000780c */ /* 0x000fc60001704270 */
[----:B------:R-:W-:Y:S01]  /*1e4a0*/  F2FP.BF16.F32.PACK_AB R3, RZ, R3 ;  /* 0x00000003ff03723e */ /* 0x000fe200000010ff */
[----:B------:R1:W-:Y:S01]  /*1e4b0*/  @P5 STG.E.U16 desc[UR44][R4.64+0x100], R11 ;  /* 0x0001000b04005986 */ /* 0x0003e2000c10152c */
[----:B------:R-:W-:Y:S02]  /*1e4c0*/  ISETP.GT.AND P1, PT, R0, 0x81, P2 ;  /* 0x000000810000780c */ /* 0x000fe40001724270 */
[----:B------:R-:W-:Y:S01]  /*1e4d0*/  F2FP.BF16.F32.PACK_AB R8, RZ, R8 ;  /* 0x00000008ff08723e */ /* 0x000fe200000010ff */
[----:B------:R2:W-:Y:S01]  /*1e4e0*/  @P6 STG.E.U16 desc[UR44][R4.64+0x102], R12 ;  /* 0x0001020c04006986 */ /* 0x0005e2000c10152c */
[----:B0-----:R-:W-:Y:S01]  /*1e4f0*/  PRMT R10, R9, 0x7610, R10 ;  /* 0x00007610090a7816 */ /* 0x001fe2000000000a */
[-C--:B------:R-:W-:Y:S01]  /*1e500*/  FMUL R9, R205, R2.reuse ;  /* 0x00000002cd097220 */ /* 0x080fe20000400000 */
[----:B-1----:R-:W-:Y:S01]  /*1e510*/  PRMT R11, R3, 0x7610, R11 ;  /* 0x00007610030b7816 */ /* 0x002fe2000000000b */
[----:B------:R-:W-:Y:S01]  /*1e520*/  FMUL R3, R204, R2 ;  /* 0x00000002cc037220 */ /* 0x000fe20000400000 */
[----:B------:R-:W-:-:S02]  /*1e530*/  ISETP.GT.AND P4, PT, R0, 0x88, P3 ;  /* 0x000000880000780c */ /* 0x000fc40001f84270 */
[----:B--2---:R-:W-:Y:S02]  /*1e540*/  PRMT R12, R8, 0x7610, R12 ;  /* 0x00007610080c7816 */ /* 0x004fe4000000000c */
[----:B------:R-:W-:Y:S01]  /*1e550*/  F2FP.BF16.F32.PACK_AB R8, RZ, R3 ;  /* 0x00000003ff08723e */ /* 0x000fe200000010ff */
[-C--:B------:R-:W-:Y:S01]  /*1e560*/  FMUL R3, R203, R2.reuse ;  /* 0x00000002cb037220 */ /* 0x080fe20000400000 */
[----:B------:R-:W-:Y:S02]  /*1e570*/  F2FP.BF16.F32.PACK_AB R9, RZ, R9 ;  /* 0x00000009ff09723e */ /* 0x000fe400000010ff */
[C---:B------:R-:W-:Y:S01]  /*1e580*/  ISETP.GT.AND P5, PT, R0.reuse, 0x89, P3 ;  /* 0x000000890000780c */ /* 0x040fe20001fa4270 */
[----:B------:R0:W-:Y:S01]  /*1e590*/  @P0 STG.E.U16 desc[UR44][R6.64+0x100], R10 ;  /* 0x0001000a06000986 */ /* 0x0001e2000c10152c */
[----:B------:R-:W-:Y:S02]  /*1e5a0*/  PRMT R13, R9, 0x7610, R13 ;  /* 0x00007610090d7816 */ /* 0x000fe4000000000d */
[----:B------:R-:W-:Y:S01]  /*1e5b0*/  F2FP.BF16.F32.PACK_AB R9, RZ, R3 ;  /* 0x00000003ff09723e */ /* 0x000fe200000010ff */
[----:B------:R1:W-:Y:S01]  /*1e5c0*/  @P1 STG.E.U16 desc[UR44][R6.64+0x102], R11 ;  /* 0x0001020b06001986 */ /* 0x0003e2000c10152c */
[C---:B------:R-:W-:Y:S01]  /*1e5d0*/  ISETP.GT.AND P0, PT, R0.reuse, 0x88, P2 ;  /* 0x000000880000780c */ /* 0x040fe20001704270 */
[----:B------:R-:W-:Y:S01]  /*1e5e0*/  FMUL R3, R201, R2 ;  /* 0x00000002c9037220 */ /* 0x000fe20000400000 */
[----:B------:R-:W-:-:S02]  /*1e5f0*/  ISETP.GT.AND P1, PT, R0, 0x89, P2 ;  /* 0x000000890000780c */ /* 0x000fc40001724270 */
[----:B------:R-:W-:Y:S01]  /*1e600*/  PRMT R14, R8, 0x7610, R14 ;  /* 0x00007610080e7816 */ /* 0x000fe2000000000e */
[----:B------:R-:W-:Y:S01]  /*1e610*/  FMUL R8, R202, R2 ;  /* 0x00000002ca087220 */ /* 0x000fe20000400000 */
[----:B------:R-:W-:Y:S01]  /*1e620*/  F2FP.BF16.F32.PACK_AB R3, RZ, R3 ;  /* 0x00000003ff03723e */ /* 0x000fe200000010ff */
[----:B------:R2:W-:Y:S01]  /*1e630*/  @P4 STG.E.U16 desc[UR44][R4.64+0x110], R12 ;  /* 0x0001100c04004986 */ /* 0x0005e2000c10152c */
[----:B------:R-:W-:Y:S02]  /*1e640*/  ISETP.GT.AND P4, PT, R0, 0x90, P3 ;  /* 0x000000900000780c */ /* 0x000fe40001f84270 */
        /* <DEDUP_REMOVED lines=9> */
[----:B------:R-:W-:Y:S02]  /*1e6e0*/  F2FP.BF16.F32.PACK_AB R8, RZ, R8 ;  /* 0x00000008ff08723e */ /* 0x000fe400000010ff */
[----:B------:R-:W-:Y:S01]  /*1e6f0*/  ISETP.GT.AND P1, PT, R0, 0x91, P2 ;  /* 0x000000910000780c */ /* 0x000fe20001724270 */
[----:B------:R1:W-:Y:S01]  /*1e700*/  @P4 STG.E.U16 desc[UR44][R4.64+0x120], R10 ;  /* 0x0001200a04004986 */ /* 0x0003e2000c10152c */
[----:B--2---:R-:W-:Y:S01]  /*1e710*/  PRMT R12, R8, 0x7610, R12 ;  /* 0x00007610080c7816 */ /* 0x004fe2000000000c */
[-C--:B------:R-:W-:Y:S01]  /*1e720*/  FMUL R8, R197, R2.reuse ;  /* 0x00000002c5087220 */ /* 0x080fe20000400000 */
[----:B0-----:R-:W-:Y:S01]  /*1e730*/  F2FP.BF16.F32.PACK_AB R9, RZ, R3 ;  /* 0x00000003ff09723e */ /* 0x001fe200000010ff */
[----:B------:R-:W-:Y:S01]  /*1e740*/  FMUL R3, R198, R2 ;  /* 0x00000002c6037220 */ /* 0x000fe20000400000 */
[----:B------:R-:W-:Y:S01]  /*1e750*/  ISETP.GT.AND P4, PT, R0, 0x98, P3 ;  /* 0x000000980000780c */ /* 0x000fe20001f84270 */
[----:B------:R0:W-:Y:S03]  /*1e760*/  @P5 STG.E.U16 desc[UR44][R4.64+0x122], R11 ;  /* 0x0001220b04005986 */ /* 0x0001e6000c10152c */
[----:B------:R-:W-:-:S02]  /*1e770*/  F2FP.BF16.F32.PACK_AB R3, RZ, R3 ;  /* 0x00000003ff03723e */ /* 0x000fc400000010ff */
[----:B-1----:R-:W-:Y:S01]  /*1e780*/  PRMT R10, R9, 0x7610, R10 ;  /* 0x00007610090a7816 */ /* 0x002fe2000000000a */
[----:B------:R-:W-:Y:S01]  /*1e790*/  FMUL R9, R196, R2 ;  /* 0x00000002c4097220 */ /* 0x000fe20000400000 */
[----:B------:R-:W-:Y:S01]  /*1e7a0*/  F2FP.BF16.F32.PACK_AB R8, RZ, R8 ;  /* 0x00000008ff08723e */ /* 0x000fe200000010ff */
[----:B------:R1:W-:Y:S01]  /*1e7b0*/  @P0 STG.E.U16 desc[UR44][R6.64+0x120], R12 ;  /* 0x0001200c06000986 */ /* 0x0003e2000c10152c */
[----:B0-----:R-:W-:Y:S01]  /*1e7c0*/  PRMT R11, R3, 0x7610, R11 ;  /* 0x00007610030b7816 */ /* 0x001fe2000000000b */
[----:B------:R-:W-:Y:S01]  /*1e7d0*/  FMUL R3, R195, R2 ;  /* 0x00000002c3037220 */ /* 0x000fe20000400000 */
[C---:B------:R-:W-:Y:S01]  /*1e7e0*/  ISETP.GT.AND P5, PT, R0.reuse, 0x99, P3 ;  /* 0x000000990000780c */ /* 0x040fe20001fa4270 */
[----:B------:R0:W-:Y:S01]  /*1e7f0*/  @P1 STG.E.U16 desc[UR44][R6.64+0x122], R10 ;  /* 0x0001220a06001986 */ /* 0x0001e2000c10152c */
[----:B------:R-:W-:Y:S02]  /*1e800*/  ISETP.GT.AND P1, PT, R0, 0x98, P2 ;  /* 0x000000980000780c */ /* 0x000fe40001724270 */
[----:B------:R-:W-:-:S02]  /*1e810*/  F2FP.BF16.F32.PACK_AB R9, RZ, R9 ;  /* 0x00000009ff09723e */ /* 0x000fc400000010ff */
[----:B-1----:R-:W-:Y:S02]  /*1e820*/  PRMT R12, R8, 0x7610, R12 ;  /* 0x00007610080c7816 */ /* 0x002fe4000000000c */
[----:B------:R-:W-:Y:S01]  /*1e830*/  F2FP.BF16.F32.PACK_AB R8, RZ, R3 ;  /* 0x00000003ff08723e */ /* 0x000fe200000010ff */
[-C--:B------:R-:W-:Y:S01]  /*1e840*/  FMUL R3, R194, R2.reuse ;  /* 0x00000002c2037220 */ /* 0x080fe20000400000 */
[C---:B------:R-:W-:Y:S01]  /*1e850*/  ISETP.GT.AND P0, PT, R0.reuse, 0x99, P2 ;  /* 0x000000990000780c */ /* 0x040fe20001704270 */
[----:B------:R1:W-:Y:S01]  /*1e860*/  @P4 STG.E.U16 desc[UR44][R4.64+0x130], R11 ;  /* 0x0001300b04004986 */ /* 0x0003e2000c10152c */
[----:B------:R-:W-:Y:S02]  /*1e870*/  ISETP.GT.AND P4, PT, R0, 0xa0, P3 ;  /* 0x000000a00000780c */ /* 0x000fe40001f84270 */
[----:B------:R-:W-:Y:S02]  /*1e880*/  PRMT R13, R9, 0x7610, R13 ;  /* 0x00007610090d7816 */ /* 0x000fe4000000000d */
[----:B------:R-:W-:Y:S01]  /*1e890*/  F2FP.BF16.F32.PACK_AB R9, RZ, R3 ;  /* 0x00000003ff09723e */ /* 0x000fe200000010ff */
[-C--:B------:R-:W-:Y:S01]  /*1e8a0*/  FMUL R3, R192, R2.reuse ;  /* 0x00000002c0037220 */ /* 0x080fe20000400000 */
[----:B------:R-:W-:Y:S01]  /*1e8b0*/  PRMT R14, R8, 0x7610, R14 ;  /* 0x00007610080e7816 */ /* 0x000fe2000000000e */
[----:B------:R-:W-:Y:S01]  /*1e8c0*/  FMUL R8, R193, R2 ;  /* 0x00000002c1087220 */ /* 0x000fe20000400000 */
[----:B------:R2:W-:Y:S01]  /*1e8d0*/  @P5 STG.E.U16 desc[UR44][R4.64+0x132], R12 ;  /* 0x0001320c04005986 */ /* 0x0005e2000c10152c */
[----:B------:R-:W-:-:S02]  /*1e8e0*/  ISETP.GT.AND P5, PT, R0, 0xa1, P3 ;  /* 0x000000a10000780c */ /* 0x000fc40001fa4270 */
[----:B------:R-:W-:Y:S01]  /*1e8f0*/  F2FP.BF16.F32.PACK_AB R3, RZ, R3 ;  /* 0x00000003ff03723e */ /* 0x000fe200000010ff */
[----:B------:R-:W-:Y:S01]  /*1e900*/  @P1 STG.E.U16 desc[UR44][R6.64+0x130], R13 ;  /* 0x0001300d06001986 */ /* 0x000fe2000c10152c */
[----:B0-----:R-:W-:Y:S01]  /*1e910*/  F2FP.BF16.F32.PACK_AB R10, RZ, R8 ;  /* 0x00000008ff0a723e */ /* 0x001fe200000010ff */
[-C--:B------:R-:W-:Y:S01]  /*1e920*/  FMUL R8, R191, R2.reuse ;  /* 0x00000002bf087220 */ /* 0x080fe20000400000 */
[----:B-1----:R-:W-:Y:S01]  /*1e930*/  PRMT R11, R3, 0x7610, R11 ;  /* 0x00007610030b7816 */ /* 0x002fe2000000000b */
[----:B------:R-:W-:Y:S01]  /*1e940*/  @P0 STG.E.U16 desc[UR44][R6.64+0x132], R14 ;  /* 0x0001320e06000986 */ /* 0x000fe2000c10152c */
[----:B------:R-:W-:Y:S01]  /*1e950*/  ISETP.GT.AND P0, PT, R0, 0xa0, P2 ;  /* 0x000000a00000780c */ /* 0x000fe20001704270 */
[----:B------:R-:W-:Y:S01]  /*1e960*/  FMUL R3, R190, R2 ;  /* 0x00000002be037220 */ /* 0x000fe20000400000 */
[C---:B------:R-:W-:Y:S01]  /*1e970*/  ISETP.GT.AND P1, PT, R0.reuse, 0xa1, P2 ;  /* 0x000000a10000780c */ /* 0x040fe20001724270 */
[----:B------:R0:W-:Y:S01]  /*1e980*/  @P4 STG.E.U16 desc[UR44][R4.64+0x140], R9 ;  /* 0x0001400904004986 */ /* 0x0001e2000c10152c */
[----:B------:R-:W-:-:S02]  /*1e990*/  ISETP.GT.AND P4, PT, R0, 0xa8, P3 ;  /* 0x000000a80000780c */ /* 0x000fc40001f84270 */
[----:B------:R-:W-:Y:S01]  /*1e9a0*/  F2FP.BF16.F32.PACK_AB R8, RZ, R8 ;  /* 0x00000008ff08723e */ /* 0x000fe200000010ff */
[----:B------:R1:W-:Y:S03]  /*1e9b0*/  @P5 STG.E.U16 desc[UR44][R4.64+0x142], R10 ;  /* 0x0001420a04005986 */ /* 0x0003e6000c10152c */
[----:B--2---:R-:W-:Y:S02]  /*1e9c0*/  PRMT R12, R8, 0x7610, R12 ;  /* 0x00007610080c7816 */ /* 0x004fe4000000000c */
[----:B0-----:R-:W-:Y:S01]  /*1e9d0*/  F2FP.BF16.F32.PACK_AB R9, RZ, R3 ;  /* 0x00000003ff09723e */ /* 0x001fe200000010ff */
[-C--:B------:R-:W-:Y:S01]  /*1e9e0*/  FMUL R3, R189, R2.reuse ;  /* 0x00000002bd037220 */ /* 0x080fe20000400000 */
[-C--:B------:R-:W-:Y:S02]  /*1e9f0*/  FMUL R8, R188, R2.reuse ;  /* 0x00000002bc087220 */ /* 0x080fe40000400000 */
[----:B-1----:R-:W-:Y:S01]  /*1ea00*/  PRMT R10, R9, 0x7610, R10 ;  /* 0x00007610090a7816 */ /* 0x002fe2000000000a */
[----:B------:R0:W-:Y:S01]  /*1ea10*/  @P0 STG.E.U16 desc[UR44][R6.64+0x140], R11 ;  /* 0x0001400b06000986 */ /* 0x0001e2000c10152c */
[----:B------:R-:W-:Y:S01]  /*1ea20*/  F2FP.BF16.F32.PACK_AB R3, RZ, R3 ;  /* 0x00000003ff03723e */ /* 0x000fe200000010ff */
[----:B------:R-:W-:Y:S01]  /*1ea30*/  FMUL R9, R187, R2 ;  /* 0x00000002bb097220 */ /* 0x000fe20000400000 */
[C---:B------:R-:W-:Y:S01]  /*1ea40*/  ISETP.GT.AND P5, PT, R0.reuse, 0xa9, P3 ;  /* 0x000000a90000780c */ /* 0x040fe20001fa4270 */
[----:B------:R1:W-:Y:S01]  /*1ea50*/  @P1 STG.E.U16 desc[UR44][R6.64+0x142], R12 ;  /* 0x0001420c06001986 */ /* 0x0003e2000c10152c */
[----:B------:R-:W-:-:S03]  /*1ea60*/  ISETP.GT.AND P1, PT, R0, 0xa8, P2 ;  /* 0x000000a80000780c */ /* 0x000fc60001724270 */
[----:B------:R-:W-:Y:S01]  /*1ea70*/  @P4 STG.E.U16 desc[UR44][R4.64+0x150], R10 ;  /* 0x0001500a04004986 */ /* 0x000fe2000c10152c */
[----:B------:R-:W-:Y:S02]  /*1ea80*/  ISETP.GT.AND P4, PT, R0, 0xa9, P2 ;  /* 0x000000a90000780c */ /* 0x000fe40001784270 */
[----:B------:R-:W-:Y:S02]  /*1ea90*/  F2FP.BF16.F32.PACK_AB R8, RZ, R8 ;  /* 0x00000008ff08723e */ /* 0x000fe400000010ff */
[----:B0-----:R-:W-:Y:S01]  /*1eaa0*/  PRMT R11, R3, 0x7610, R11 ;  /* 0x00007610030b7816 */ /* 0x001fe2000000000b */
[-C--:B------:R-:W-:Y:S01]  /*1eab0*/  FMUL R3, R186, R2.reuse ;  /* 0x00000002ba037220 */ /* 0x080fe20000400000 */
[----:B------:R-:W-:Y:S02]  /*1eac0*/  F2FP.BF16.F32.PACK_AB R9, RZ, R9 ;  /* 0x00000009ff09723e */ /* 0x000fe400000010ff */
[----:B-1----:R-:W-:Y:S02]  /*1ead0*/  PRMT R12, R8, 0x7610, R12 ;  /* 0x00007610080c7816 */ /* 0x002fe4000000000c */
[----:B------:R-:W-:Y:S01]  /*1eae0*/  F2FP.BF16.F32.PACK_AB R8, RZ, R3 ;  /* 0x00000003ff08723e */ /* 0x000fe200000010ff */
[----:B------:R-:W-:Y:S01]  /*1eaf0*/  FMUL R3, R185, R2 ;  /* 0x00000002b9037220 */ /* 0x000fe20000400000 */
[----:B------:R-:W-:Y:S01]  /*1eb00*/  PRMT R13, R9, 0x7610, R13 ;  /* 0x00007610090d7816 */ /* 0x000fe2000000000d */
[----:B------:R0:W-:Y:S01]  /*1eb10*/  @P5 STG.E.U16 desc[UR44][R4.64+0x152], R11 ;  /* 0x0001520b04005986 */ /* 0x0001e2000c10152c */
[----:B------:R-:W-:-:S02]  /*1eb20*/  ISETP.GT.AND P0, PT, R0, 0xb0, P3 ;  /* 0x000000b00000780c */ /* 0x000fc40001f04270 */
        /* <DEDUP_REMOVED lines=26> */
[----:B------:R-:W-:Y:S02]  /*1ecd0*/  ISETP.GT.AND P1, PT, R0, 0xb8, P2 ;  /* 0x000000b80000780c */ /* 0x000fe40001724270 */
[----:B------:R-:W-:Y:S02]  /*1ece0*/  F2FP.BF16.F32.PACK_AB R8, RZ, R8 ;  /* 0x00000008ff08723e */ /* 0x000fe400000010ff */
[----:B0-----:R-:W-:Y:S01]  /*1ecf0*/  PRMT R10, R9, 0x7610, R10 ;  /* 0x00007610090a7816 */ /* 0x001fe2000000000a */
[-C--:B------:R-:W-:Y:S01]  /*1ed00*/  FMUL R9, R178, R2.reuse ;  /* 0x00000002b2097220 */ /* 0x080fe20000400000 */
[----:B-1----:R-:W-:Y:S01]  /*1ed10*/  PRMT R11, R3, 0x7610, R11 ;  /* 0x00007610030b7816 */ /* 0x002fe2000000000b */
[----:B------:R-:W-:Y:S01]  /*1ed20*/  FMUL R3, R177, R2 ;  /* 0x00000002b1037220 */ /* 0x000fe20000400000 */
[----:B------:R0:W-:Y:S02]  /*1ed30*/  @P5 STG.E.U16 desc[UR44][R4.64+0x170], R12 ;  /* 0x0001700c04005986 */ /* 0x0001e4000c10152c */
[----:B------:R-:W-:-:S02]  /*1ed40*/  F2FP.BF16.F32.PACK_AB R9, RZ, R9 ;  /* 0x00000009ff09723e */ /* 0x000fc400000010ff */
[C---:B------:R-:W-:Y:S02]  /*1ed50*/  ISETP.GT.AND P4, PT, R0.reuse, 0xb9, P2 ;  /* 0x000000b90000780c */ /* 0x040fe40001784270 */
[----:B------:R-:W-:Y:S02]  /*1ed60*/  ISETP.GT.AND P5, PT, R0, 0xc0, P3 ;  /* 0x000000c00000780c */ /* 0x000fe40001fa4270 */
[----:B0-----:R-:W-:Y:S02]  /*1ed70*/  PRMT R12, R8, 0x7610, R12 ;  /* 0x00007610080c7816 */ /* 0x001fe4000000000c */
[----:B------:R-:W-:Y:S01]  /*1ed80*/  F2FP.BF16.F32.PACK_AB R8, RZ, R3 ;  /* 0x00000003ff08723e */ /* 0x000fe200000010ff */
[----:B------:R-:W-:Y:S01]  /*1ed90*/  FMUL R3, R176, R2 ;  /* 0x00000002b0037220 */ /* 0x000fe20000400000 */
[----:B------:R-:W-:Y:S01]  /*1eda0*/  PRMT R13, R9, 0x7610, R13 ;  /* 0x00007610090d7816 */ /* 0x000fe2000000000d */
[----:B------:R0:W-:Y:S01]  /*1edb0*/  @P6 STG.E.U16 desc[UR44][R4.64+0x172], R10 ;  /* 0x0001720a04006986 */ /* 0x0001e2000c10152c */
[----:B------:R-:W-:-:S02]  /*1edc0*/  ISETP.GT.AND P0, PT, R0, 0xc1, P3 ;  /* 0x000000c10000780c */ /* 0x000fc40001f04270 */
[----:B------:R-:W-:Y:S01]  /*1edd0*/  F2FP.BF16.F32.PACK_AB R9, RZ, R3 ;  /* 0x00000003ff09723e */ /* 0x000fe200000010ff */
[----:B------:R1:W-:Y:S01]  /*1ede0*/  @P1 STG.E.U16 desc[UR44][R6.64+0x170], R11 ;  /* 0x0001700b06001986 */ /* 0x0003e2000c10152c */
[-C--:B------:R-:W-:Y:S01]  /*1edf0*/  FMUL R3, R174, R2.reuse ;  /* 0x00000002ae037220 */ /* 0x080fe20000400000 */
[----:B------:R-:W-:Y:S02]  /*1ee00*/  ISETP.GT.AND P1, PT, R0, 0xc0, P2 ;  /* 0x000000c00000780c */ /* 0x000fe40001724270 */
        /* <DEDUP_REMOVED lines=40> */
[C---:B------:R-:W-:Y:S01]  /*1f090*/  ISETP.GT.AND P0, PT, R0.reuse, 0xd0, P2 ;  /* 0x000000d00000780c */ /* 0x040fe20001704270 */
        /* <DEDUP_REMOVED lines=11> */
[----:B------:R-:W-:Y:S01]  /*1f150*/  ISETP.GT.AND P5, PT, R0, 0xd9, P3 ;  /* 0x000000d90000780c */ /* 0x000fe20001fa4270 */
[----:B------:R-:W-:Y:S01]  /*1f160*/  FMUL R8, R164, R2 ;  /* 0x00000002a4087220 */ /* 0x000fe20000400000 */
[----:B------:R-:W-:Y:S01]  /*1f170*/  @P0 STG.E.U16 desc[UR44][R6.64+0x1a0], R14 ;  /* 0x0001a00e06000986 */ /* 0x000fe2000c10152c */
[----:B------:R-:W-:-:S03]  /*1f180*/  ISETP.GT.AND P0, PT, R0, 0xd8, P2 ;  /* 0x000000d80000780c */ /* 0x000fc60001704270 */
[----:B------:R0:W-:Y:S01]  /*1f190*/  @P1 STG.E.U16 desc[UR44][R6.64+0x1a2], R9 ;  /* 0x0001a20906001986 */ /* 0x0001e2000c10152c */
[----:B------:R-:W-:Y:S02]  /*1f1a0*/  F2FP.BF16.F32.PACK_AB R8, RZ, R8 ;  /* 0x00000008ff08723e */ /* 0x000fe400000010ff */
[----:B------:R-:W-:Y:S02]  /*1f1b0*/  ISETP.GT.AND P1, PT, R0, 0xd9, P2 ;  /* 0x000000d90000780c */ /* 0x000fe40001724270 */
        /* <DEDUP_REMOVED lines=16> */
[----:B------:R1:W-:Y:S01]  /*1f2c0*/  @P1 STG.E.U16 desc[UR44][R6.64+0x1b2], R10 ;  /* 0x0001b20a06001986 */ /* 0x0003e2000c10152c */
[C---:B------:R-:W-:Y:S02]  /*1f2d0*/  ISETP.GT.AND P1, PT, R0.reuse, 0xe0, P2 ;  /* 0x000000e00000780c */ /* 0x040fe40001724270 */
[----:B------:R-:W-:Y:S02]  /*1f2e0*/  ISETP.GT.AND P0, PT, R0, 0xe1, P2 ;  /* 0x000000e10000780c */ /* 0x000fe40001704270 */
[----:B0-----:R-:W-:Y:S02]  /*1f2f0*/  PRMT R12, R8, 0x7610, R12 ;  /* 0x00007610080c7816 */ /* 0x001fe4000000000c */
[----:B------:R-:W-:Y:S01]  /*1f300*/  F2FP.BF16.F32.PACK_AB R8, RZ, R3 ;  /* 0x00000003ff08723e */ /* 0x000fe200000010ff */
[----:B------:R-:W-:Y:S01]  /*1f310*/  FMUL R3, R157, R2 ;  /* 0x000000029d037220 */ /* 0x000fe20000400000 */
[----:B------:R0:W-:Y:S01]  /*1f320*/  @P4 STG.E.U16 desc[UR44][R4.64+0x1c0], R11 ;  /* 0x0001c00b04004986 */ /* 0x0001e2000c10152c */
[----:B-1----:R-:W-:-:S02]  /*1f330*/  PRMT R10, R9, 0x7610, R10 ;  /* 0x00007610090a7816 */ /* 0x002fc4000000000a */
[----:B------:R-:W-:Y:S01]  /*1f340*/  PRMT R13, R8, 0x7610, R13 ;  /* 0x00007610080d7816 */ /* 0x000fe2000000000d */
[----:B------:R-:W-:Y:S01]  /*1f350*/  @P5 STG.E.U16 desc[UR44][R4.64+0x1c2], R12 ;  /* 0x0001c20c04005986 */ /* 0x000fe2000c10152c */
[-C--:B------:R-:W-:Y:S01]  /*1f360*/  FMUL R8, R156, R2.reuse ;  /* 0x000000029c087220 */ /* 0x080fe20000400000 */
[C---:B------:R-:W-:Y:S02]  /*1f370*/  ISETP.GT.AND P4, PT, R0.reuse, 0xe8, P3 ;  /* 0x000000e80000780c */ /* 0x040fe40001f84270 */
[----:B------:R-:W-:Y:S01]  /*1f380*/  F2FP.BF16.F32.PACK_AB R9, RZ, R3 ;  /* 0x00000003ff09723e */ /* 0x000fe200000010ff */
[----:B------:R-:W-:Y:S01]  /*1f390*/  FMUL R3, R155, R2 ;  /* 0x000000029b037220 */ /* 0x000fe20000400000 */
[C---:B------:R-:W-:Y:S02]  /*1f3a0*/  ISETP.GT.AND P5, PT, R0.reuse, 0xe9, P3 ;  /* 0x000000e90000780c */ /* 0x040fe40001fa4270 */
[----:B------:R-:W-:Y:S02]  /*1f3b0*/  ISETP.GT.AND P6, PT, R0, 0xe8, P2 ;  /* 0x000000e80000780c */ /* 0x000fe400017c4270 */
[----:B------:R-:W-:Y:S01]  /*1f3c0*/  F2FP.BF16.F32.PACK_AB R8, RZ, R8 ;  /* 0x00000008ff08723e */ /* 0x000fe200000010ff */
[----:B------:R1:W-:Y:S01]  /*1f3d0*/  @P1 STG.E.U16 desc[UR44][R6.64+0x1c0], R10 ;  /* 0x0001c00a06001986 */ /* 0x0003e2000c10152c */
[----:B------:R-:W-:-:S02]  /*1f3e0*/  F2FP.BF16.F32.PACK_AB R3, RZ, R3 ;  /* 0x00000003ff03723e */ /* 0x000fc400000010ff */
[C---:B------:R-:W-:Y:S01]  /*1f3f0*/  ISETP.GT.AND P1, PT, R17.reuse, 0x80, PT ;  /* 0x000000801100780c */ /* 0x040fe20003f24270 */
[----:B------:R2:W-:Y:S01]  /*1f400*/  @P0 STG.E.U16 desc[UR44][R6.64+0x1c2], R13 ;  /* 0x0001c20d06000986 */ /* 0x0005e2000c10152c */
[----:B------:R-:W-:Y:S02]  /*1f410*/  ISETP.GT.AND P0, PT, R17, 0x88, PT ;  /* 0x000000881100780c */ /* 0x000fe40003f04270 */
[----:B0-----:R-:W-:Y:S02]  /*1f420*/  PRMT R11, R8, 0x7610, R11 ;  /* 0x00007610080b7816 */ /* 0x001fe4000000000b */
[----:B------:R-:W-:Y:S02]  /*1f430*/  PRMT R17, R3, 0x7610, R17 ;  /* 0x0000761003117816 */ /* 0x000fe40000000011 */
[----:B-1----:R-:W-:Y:S01]  /*1f440*/  PRMT R10, R9, 0x7610, R10 ;  /* 0x00007610090a7816 */ /* 0x002fe2000000000a */
[----:B------:R-:W-:-:S04]  /*1f450*/  FMUL R3, R154, R2 ;  /* 0x000000029a037220 */ /* 0x000fc80000400000 */
[----:B------:R-:W-:Y:S01]  /*1f460*/  @P4 STG.E.U16 desc[UR44][R4.64+0x1d0], R10 ;  /* 0x0001d00a04004986 */ /* 0x000fe2000c10152c */
[----:B------:R-:W-:-:S03]  /*1f470*/  ISETP.GT.AND P4, PT, R0, 0xe9, P2 ;  /* 0x000000e90000780c */ /* 0x000fc60001784270 */
[----:B------:R0:W-:Y:S01]  /*1f480*/  @P5 STG.E.U16 desc[UR44][R4.64+0x1d2], R11 ;  /* 0x0001d20b04005986 */ /* 0x0001e2000c10152c */
[----:B------:R-:W-:-:S03]  /*1f490*/  ISETP.GT.AND P5, PT, R0, 0xf0, P3 ;  /* 0x000000f00000780c */ /* 0x000fc60001fa4270 */
[----:B------:R-:W-:Y:S01]  /*1f4a0*/  @P6 STG.E.U16 desc[UR44][R6.64+0x1d0], R17 ;  /* 0x0001d01106006986 */ /* 0x000fe2000c10152c */
[----:B------:R-:W-:Y:S01]  /*1f4b0*/  ISETP.GT.AND P6, PT, R0, 0xf1, P3 ;  /* 0x000000f10000780c */ /* 0x000fe20001fc4270 */
[-C--:B------:R-:W-:Y:S01]  /*1f4c0*/  FMUL R8, R153, R2.reuse ;  /* 0x0000000299087220 */ /* 0x080fe20000400000 */
[----:B------:R-:W-:Y:S01]  /*1f4d0*/  FMUL R9, R152, R2 ;  /* 0x0000000298097220 */ /* 0x000fe20000400000 */
[----:B--2---:R-:W-:-:S03]  /*1f4e0*/  F2FP.BF16.F32.PACK_AB R13, RZ, R3 ;  /* 0x00000003ff0d723e */ /* 0x004fc600000010ff */
[----:B------:R-:W-:Y:S02]  /*1f4f0*/  F2FP.BF16.F32.PACK_AB R14, RZ, R8 ;  /* 0x00000008ff0e723e */ /* 0x000fe400000010ff */
[----:B------:R-:W-:Y:S01]  /*1f500*/  F2FP.BF16.F32.PACK_AB R15, RZ, R9 ;  /* 0x00000009ff0f723e */ /* 0x000fe200000010ff */
[----:B------:R-:W-:Y:S01]  /*1f510*/  @P4 STG.E.U16 desc[UR44][R6.64+0x1d2], R13 ;  /* 0x0001d20d06004986 */ /* 0x000fe2000c10152c */
[----:B------:R-:W-:-:S03]  /*1f520*/  ISETP.GT.AND P4, PT, R0, 0xf1, P2 ;  /* 0x000000f10000780c */ /* 0x000fc60001784270 */
[----:B------:R-:W-:Y:S04]  /*1f530*/  @P5 STG.E.U16 desc[UR44][R4.64+0x1e0], R14 ;  /* 0x0001e00e04005986 */ /* 0x000fe8000c10152c */
[----:B------:R-:W-:Y:S01]  /*1f540*/  @P6 STG.E.U16 desc[UR44][R4.64+0x1e2], R15 ;  /* 0x0001e20f04006986 */ /* 0x000fe2000c10152c */
[----:B------:R-:W-:Y:S01]  /*1f550*/  ISETP.GT.AND P6, PT, R0, 0xf0, P2 ;  /* 0x000000f00000780c */ /* 0x000fe200017c4270 */
[-C--:B0-----:R-:W-:Y:S01]  /*1f560*/  FMUL R11, R23, R2.reuse ;  /* 0x00000002170b7220 */ /* 0x081fe20000400000 */
[----:B------:R-:W-:-:S04]  /*1f570*/  FMUL R12, R22, R2 ;  /* 0x00000002160c7220 */ /* 0x000fc80000400000 */
[----:B------:R-:W-:Y:S02]  /*1f580*/  F2FP.BF16.F32.PACK_AB R11, RZ, R11 ;  /* 0x0000000bff0b723e */ /* 0x000fe400000010ff */
[----:B------:R-:W-:Y:S02]  /*1f590*/  F2FP.BF16.F32.PACK_AB R12, RZ, R12 ;  /* 0x0000000cff0c723e */ /* 0x000fe400000010ff */
[C---:B------:R-:W-:Y:S02]  /*1f5a0*/  ISETP.GT.AND P5, PT, R0.reuse, 0xf8, P3 ;  /* 0x000000f80000780c */ /* 0x040fe40001fa4270 */
[----:B------:R-:W-:Y:S01]  /*1f5b0*/  ISETP.GT.AND P3, PT, R0, 0xf9, P3 ;  /* 0x000000f90000780c */ /* 0x000fe20001f64270 */
[----:B------:R-:W-:Y:S01]  /*1f5c0*/  @P6 STG.E.U16 desc[UR44][R6.64+0x1e0], R11 ;  /* 0x0001e00b06006986 */ /* 0x000fe2000c10152c */
[----:B------:R-:W-:-:S03]  /*1f5d0*/  FMUL R10, R21, R2 ;  /* 0x00000002150a7220 */ /* 0x000fc60000400000 */
[----:B------:R0:W-:Y:S01]  /*1f5e0*/  @P4 STG.E.U16 desc[UR44][R6.64+0x1e2], R12 ;  /* 0x0001e20c06004986 */ /* 0x0001e2000c10152c */
[----:B------:R-:W-:Y:S01]  /*1f5f0*/  ISETP.GT.AND P4, PT, R0, 0xf8, P2 ;  /* 0x000000f80000780c */ /* 0x000fe20001784270 */
[-C--:B------:R-:W-:Y:S01]  /*1f600*/  FMUL R9, R20, R2.reuse ;  /* 0x0000000214097220 */ /* 0x080fe20000400000 */
[-C--:B------:R-:W-:Y:S01]  /*1f610*/  FMUL R8, R18, R2.reuse ;  /* 0x0000000212087220 */ /* 0x080fe20000400000 */
[----:B------:R-:W-:Y:S01]  /*1f620*/  FMUL R3, R19, R2 ;  /* 0x0000000213037220 */ /* 0x000fe20000400000 */
[----:B------:R-:W-:Y:S02]  /*1f630*/  F2FP.BF16.F32.PACK_AB R10, RZ, R10 ;  /* 0x0000000aff0a723e */ /* 0x000fe400000010ff */
[----:B------:R-:W-:Y:S02]  /*1f640*/  ISETP.GT.AND P2, PT, R0, 0xf9, P2 ;  /* 0x000000f90000780c */ /* 0x000fe40001744270 */
[----:B------:R-:W-:Y:S02]  /*1f650*/  F2FP.BF16.F32.PACK_AB R9, RZ, R9 ;  /* 0x00000009ff09723e */ /* 0x000fe400000010ff */
[----:B------:R-:W-:-:S02]  /*1f660*/  F2FP.BF16.F32.PACK_AB R8, RZ, R8 ;  /* 0x00000008ff08723e */ /* 0x000fc400000010ff */
[----:B------:R-:W-:Y:S01]  /*1f670*/  F2FP.BF16.F32.PACK_AB R3, RZ, R3 ;  /* 0x00000003ff03723e */ /* 0x000fe200000010ff */
[----:B------:R-:W-:Y:S01]  /*1f680*/  @P5 STG.E.U16 desc[UR44][R4.64+0x1f0], R10 ;  /* 0x0001f00a04005986 */ /* 0x000fe2000c10152c */
[----:B0-----:R-:W-:Y:S01]  /*1f690*/  PRMT R12, R8, 0x7610, R12 ;  /* 0x00007610080c7816 */ /* 0x001fe2000000000c */
[----:B------:R-:W-:Y:S01]  /*1f6a0*/  @P4 IMAD.MOV.U32 R8, RZ, RZ, R6 ;  /* 0x000000ffff084224 */ /* 0x000fe200078e0006 */
[----:B------:R-:W-:Y:S01]  /*1f6b0*/  PRMT R11, R3, 0x7610, R11 ;  /* 0x00007610030b7816 */ /* 0x000fe2000000000b */
[----:B------:R0:W-:Y:S01]  /*1f6c0*/  @P3 STG.E.U16 desc[UR44][R4.64+0x1f2], R9 ;  /* 0x0001f20904003986 */ /* 0x0001e2000c10152c */
[----:B------:R-:W-:Y:S02]  /*1f6d0*/  USHF.L.U32 UR12, UR8, 0x8, URZ ;  /* 0x00000008080c7899 */ /* 0x000fe4000800063f */
[----:B------:R-:W-:Y:S01]  /*1f6e0*/  USHF.L.U64.HI UR11, UR8, 0x8, UR9 ;  /* 0x00000008080b7899 */ /* 0x000fe20008010209 */
[----:B0-----:R-:W-:-:S03]  /*1f6f0*/  @P4 IMAD.MOV.U32 R9, RZ, RZ, R7 ;  /* 0x000000ffff094224 */ /* 0x001fc600078e0007 */
[----:B------:R-:W-:Y:S02]  /*1f700*/  MOV R3, UR12 ;  /* 0x0000000c00037c02 */ /* 0x000fe40008000f00 */
[----:B------:R0:W-:Y:S01]  /*1f710*/  @P4 STG.E.U16 desc[UR44][R8.64+0x1f0], R11 ;  /* 0x0001f00b08004986 */ /* 0x0001e2000c10152c */
[C---:B------:R-:W-:Y:S02]  /*1f720*/  ISETP.GT.AND P3, PT, R0.reuse, RZ, P1 ;  /* 0x000000ff0000720c */ /* 0x040fe40000f64270 */
[----:B------:R-:W-:Y:S01]  /*1f730*/  ISETP.GT.AND P4, PT, R0, 0x1, P1 ;  /* 0x000000010000780c */ /* 0x000fe20000f84270 */
[-C--:B------:R-:W-:Y:S01]  /*1f740*/  FMUL R24, R24, R2.reuse ;  /* 0x0000000218187220 */ /* 0x080fe20000400000 */
[----:B------:R-:W-:Y:S01]  /*1f750*/  FMUL R25, R25, R2 ;  /* 0x0000000219197220 */ /* 0x000fe20000400000 */
[----:B0-----:R-:W-:Y:S02]  /*1f760*/  @P2 IMAD.MOV.U32 R8, RZ, RZ, R6 ;  /* 0x000000ffff082224 */ /* 0x001fe400078e0006 */
[----:B------:R-:W-:Y:S01]  /*1f770*/  @P2 IMAD.MOV.U32 R9, RZ, RZ, R7 ;  /* 0x000000ffff092224 */ /* 0x000fe200078e0007 */
[----:B------:R-:W-:-:S04]  /*1f780*/  MOV R7, UR11 ;  /* 0x0000000b00077c02 */ /* 0x000fc80008000f00 */
[----:B------:R0:W-:Y:S01]  /*1f790*/  @P2 STG.E.U16 desc[UR44][R8.64+0x1f2], R12 ;  /* 0x0001f20c08002986 */ /* 0x0001e2000c10152c */
[C---:B------:R-:W-:Y:S02]  /*1f7a0*/  IADD3 R6, P2, P6, R4.reuse, UR5, R3 ;  /* 0x0000000504067c10 */ /* 0x040fe4000fe5e003 */
[----:B------:R-:W-:Y:S02]  /*1f7b0*/  IADD3 R4, P5, R4, UR12, RZ ;  /* 0x0000000c04047c10 */ /* 0x000fe4000ffbe0ff */
[C---:B------:R-:W-:Y:S02]  /*1f7c0*/  IADD3.X R7, R5.reuse, UR4, R7, P2, P6 ;  /* 0x0000000405077c10 */ /* 0x040fe400097ec407 */
[----:B------:R-:W-:Y:S02]  /*1f7d0*/  F2FP.BF16.F32.PACK_AB R24, RZ, R24 ;  /* 0x00000018ff18723e */ /* 0x000fe400000010ff */
[----:B------:R-:W-:Y:S02]  /*1f7e0*/  IADD3.X R5, R5, UR11, RZ, P5, !PT ;  /* 0x0000000b05057c10 */ /* 0x000fe4000affe4ff */
[----:B------:R-:W-:-:S02]  /*1f7f0*/  F2FP.BF16.F32.PACK_AB R25, RZ, R25 ;  /* 0x00000019ff19723e */ /* 0x000fc400000010ff */
[C---:B------:R-:W-:Y:S01]  /*1f800*/  ISETP.GT.AND P2, PT, R0.reuse, RZ, P0 ;  /* 0x000000ff0000720c */ /* 0x040fe20000744270 */
[----:B------:R-:W-:Y:S01]  /*1f810*/  @P3 STG.E.U16 desc[UR44][R4.64], R24 ;  /* 0x0000001804003986 */ /* 0x000fe2000c10152c */
[----:B------:R-:W-:Y:S01]  /*1f820*/  ISETP.GT.AND P3, PT, R0, 0x1, P0 ;  /* 0x000000010000780c */ /* 0x000fe20000764270 */
[-C--:B------:R-:W-:Y:S02]  /*1f830*/  FMUL R26, R26, R2.reuse ;  /* 0x000000021a1a7220 */ /* 0x080fe40000400000 */
[----:B------:R-:W-:Y:S01]  /*1f840*/  @P4 STG.E.U16 desc[UR44][R4.64+0x2], R25 ;  /* 0x0000021904004986 */ /* 0x000fe2000c10152c */
[----:B------:R-:W-:Y:S01]  /*1f850*/  ISETP.GT.AND P4, PT, R0, 0x8, P1 ;  /* 0x000000080000780c */ /* 0x000fe20000f84270 */
[-C--:B------:R-:W-:Y:S01]  /*1f860*/  FMUL R27, R27, R2.reuse ;  /* 0x000000021b1b7220 */ /* 0x080fe20000400000 */
[----:B0-----:R-:W-:Y:S01]  /*1f870*/  IADD3 R8, P5, R4, UR5, RZ ;  /* 0x0000000504087c10 */ /* 0x001fe2000ffbe0ff */
[----:B------:R-:W-:Y:S01]  /*1f880*/  FMUL R28, R28, R2 ;  /* 0x000000021c1c7220 */ /* 0x000fe20000400000 */
[----:B------:R-:W-:-:S02]  /*1f890*/  F2FP.BF16.F32.PACK_AB R26, RZ, R26 ;  /* 0x0000001aff1a723e */ /* 0x000fc400000010ff */
[----:B------:R-:W-:Y:S02]  /*1f8a0*/  IADD3.X R9, R5, UR4, RZ, P5, !PT ;  /* 0x0000000405097c10 */ /* 0x000fe4000affe4ff */
[----:B------:R-:W-:Y:S02]  /*1f8b0*/  F2FP.BF16.F32.PACK_AB R27, RZ, R27 ;  /* 0x0000001bff1b723e */ /* 0x000fe400000010ff */
[----:B------:R-:W-:Y:S01]  /*1f8c0*/  F2FP.BF16.F32.PACK_AB R28, RZ, R28 ;  /* 0x0000001cff1c723e */ /* 0x000fe200000010ff */
[----:B------:R-:W-:Y:S01]  /*1f8d0*/  @P2 STG.E.U16 desc[UR44][R8.64], R26 ;  /* 0x0000001a08002986 */ /* 0x000fe2000c10152c */
[C---:B------:R-:W-:Y:S02]  /*1f8e0*/  ISETP.GT.AND P5, PT, R0.reuse, 0x9, P1 ;  /* 0x000000090000780c */ /* 0x040fe40000fa4270 */
[C---:B------:R-:W-:Y:S01]  /*1f8f0*/  ISETP.GT.AND P2, PT, R0.reuse, 0x8, P0 ;  /* 0x000000080000780c */ /* 0x040fe20000744270 */
[----:B------:R-:W-:Y:S01]  /*1f900*/  @P3 STG.E.U16 desc[UR44][R8.64+0x2], R27 ;  /* 0x0000021b08003986 */ /* 0x000fe2000c10152c */
[-C--:B------:R-:W-:Y:S01]  /*1f910*/  FMUL R29, R29, R2.reuse ;  /* 0x000000021d1d7220 */ /* 0x080fe20000400000 */
[----:B------:R-:W-:Y:S01]  /*1f920*/  ISETP.GT.AND P3, PT, R0, 0x9, P0 ;  /* 0x000000090000780c */ /* 0x000fe20000764270 */
[-C--:B------:R-:W-:Y:S01]  /*1f930*/  FMUL R30, R30, R2.reuse ;  /* 0x000000021e1e7220 */ /* 0x080fe20000400000 */
[----:B------:R-:W-:Y:S01]  /*1f940*/  @P4 STG.E.U16 desc[UR44][R4.64+0x10], R28 ;  /* 0x0000101c04004986 */ /* 0x000fe2000c10152c */
[----:B------:R-:W-:Y:S01]  /*1f950*/  ISETP.GT.AND P4, PT, R0, 0x10, P1 ;  /* 0x000000100000780c */ /* 0x000fe20000f84270 */
[-C--:B------:R-:W-:Y:S01]  /*1f960*/  FMUL R31, R31, R2.reuse ;  /* 0x000000021f1f7220 */ /* 0x080fe20000400000 */
[----:B------:R-:W-:Y:S01]  /*1f970*/  IADD3 R10, P6, R4, UR5, RZ ;  /* 0x00000005040a7c10 */ /* 0x000fe2000ffde0ff */
[----:B------:R-:W-:Y:S01]  /*1f980*/  FMUL R32, R32, R2 ;  /* 0x0000000220207220 */ /* 0x000fe20000400000 */
[----:B------:R-:W-:-:S02]  /*1f990*/  F2FP.BF16.F32.PACK_AB R29, RZ, R29 ;  /* 0x0000001dff1d723e */ /* 0x000fc400000010ff */
[----:B------:R-:W-:Y:S02]  /*1f9a0*/  F2FP.BF16.F32.PACK_AB R30, RZ, R30 ;  /* 0x0000001eff1e723e */ /* 0x000fe400000010ff */
[----:B------:R-:W-:Y:S02]  /*1f9b0*/  IADD3.X R11, R5, UR4, RZ, P6, !PT ;  /* 0x00000004050b7c10 */ /* 0x000fe4000b7fe4ff */
[----:B------:R-:W-:Y:S01]  /*1f9c0*/  F2FP.BF16.F32.PACK_AB R31, RZ, R31 ;  /* 0x0000001fff1f723e */ /* 0x000fe200000010ff */
[----:B------:R-:W-:Y:S01]  /*1f9d0*/  @P5 STG.E.U16 desc[UR44][R4.64+0x12], R29 ;  /* 0x0000121d04005986 */ /* 0x000fe2000c10152c */
[----:B------:R-:W-:Y:S02]  /*1f9e0*/  F2FP.BF16.F32.PACK_AB R32, RZ, R32 ;  /* 0x00000020ff20723e */ /* 0x000fe400000010ff */
[C---:B------:R-:W-:Y:S01]  /*1f9f0*/  ISETP.GT.AND P5, PT, R0.reuse, 0x11, P1 ;  /* 0x000000110000780c */ /* 0x040fe20000fa4270 */
[----:B------:R-:W-:Y:S01]  /*1fa00*/  @P2 STG.E.U16 desc[UR44][R10.64+0x10], R30 ;  /* 0x0000101e0a002986 */ /* 0x000fe2000c10152c */
[----:B------:R-:W-:Y:S01]  /*1fa10*/  ISETP.GT.AND P2, PT, R0, 0x10, P0 ;  /* 0x000000100000780c */ /* 0x000fe20000744270 */
[----:B------:R-:W-:-:S02]  /*1fa20*/  FMUL R33, R33, R2 ;  /* 0x0000000221217220 */ /* 0x000fc40000400000 */
[----:B------:R-:W-:Y:S01]  /*1fa30*/  @P3 STG.E.U16 desc[UR44][R6.64+0x12], R31 ;  /* 0x0000121f06003986 */ /* 0x000fe2000c10152c */
[----:B------:R-:W-:Y:S01]  /*1fa40*/  ISETP.GT.AND P3, PT, R0, 0x11, P0 ;  /* 0x000000110000780c */ /* 0x000fe20000764270 */
[-C--:B------:R-:W-:Y:S02]  /*1fa50*/  FMUL R34, R34, R2.reuse ;  /* 0x0000000222227220 */ /* 0x080fe40000400000 */
[----:B------:R-:W-:Y:S01]  /*1fa60*/  @P4 STG.E.U16 desc[UR44][R4.64+0x20], R32 ;  /* 0x0000202004004986 */ /* 0x000fe2000c10152c */
[----:B------:R-:W-:Y:S01]  /*1fa70*/  ISETP.GT.AND P4, PT, R0, 0x18, P1 ;  /* 0x000000180000780c */ /* 0x000fe20000f84270 */
[-C--:B------:R-:W-:Y:S01]  /*1fa80*/  FMUL R35, R35, R2.reuse ;  /* 0x0000000223237220 */ /* 0x080fe20000400000 */
[----:B------:R-:W-:Y:S01]  /*1fa90*/  FMUL R36, R36, R2 ;  /* 0x0000000224247220 */ /* 0x000fe20000400000 */
[----:B------:R-:W-:Y:S02]  /*1faa0*/  F2FP.BF16.F32.PACK_AB R33, RZ, R33 ;  /* 0x00000021ff21723e */ /* 0x000fe400000010ff */
[----:B------:R-:W-:-:S02]  /*1fab0*/  F2FP.BF16.F32.PACK_AB R34, RZ, R34 ;  /* 0x00000022ff22723e */ /* 0x000fc400000010ff */
[----:B------:R-:W-:Y:S01]  /*1fac0*/  F2FP.BF16.F32.PACK_AB R35, RZ, R35 ;  /* 0x00000023ff23723e */ /* 0x000fe200000010ff */
[----:B------:R-:W-:Y:S01]  /*1fad0*/  @P5 STG.E.U16 desc[UR44][R4.64+0x22], R33 ;  /* 0x0000222104005986 */ /* 0x000fe2000c10152c */
[----:B------:R-:W-:Y:S02]  /*1fae0*/  F2FP.BF16.F32.PACK_AB R36, RZ, R36 ;  /* 0x00000024ff24723e */ /* 0x000fe400000010ff */
[C---:B------:R-:W-:Y:S01]  /*1faf0*/  ISETP.GT.AND P5, PT, R0.reuse, 0x19, P1 ;  /* 0x000000190000780c */ /* 0x040fe20000fa4270 */
[----:B------:R-:W-:Y:S01]  /*1fb00*/  @P2 STG.E.U16 desc[UR44][R6.64+0x20], R34 ;  /* 0x0000202206002986 */ /* 0x000fe2000c10152c */
[C---:B------:R-:W-:Y:S01]  /*1fb10*/  ISETP.GT.AND P2, PT, R0.reuse, 0x18, P0 ;  /* 0x000000180000780c */ /* 0x040fe20000744270 */
[-C--:B------:R-:W-:Y:S02]  /*1fb20*/  FMUL R37, R37, R2.reuse ;  /* 0x0000000225257220 */ /* 0x080fe40000400000 */
[----:B------:R-:W-:Y:S01]  /*1fb30*/  @P3 STG.E.U16 desc[UR44][R6.64+0x22], R35 ;  /* 0x0000222306003986 */ /* 0x000fe2000c10152c */
[----:B------:R-:W-:Y:S01]  /*1fb40*/  ISETP.GT.AND P3, PT, R0, 0x19, P0 ;  /* 0x000000190000780c */ /* 0x000fe20000764270 */
[----:B------:R-:W-:-:S02]  /*1fb50*/  FMUL R38, R38, R2 ;  /* 0x0000000226267220 */ /* 0x000fc40000400000 */
[----:B------:R-:W-:Y:S01]  /*1fb60*/  @P4 STG.E.U16 desc[UR44][R4.64+0x30], R36 ;  /* 0x0000302404004986 */ /* 0x000fe2000c10152c */
[----:B------:R-:W-:Y:S01]  /*1fb70*/  ISETP.GT.AND P4, PT, R0, 0x20, P1 ;  /* 0x000000200000780c */ /* 0x000fe20000f84270 */
[-C--:B------:R-:W-:Y:S01]  /*1fb80*/  FMUL R39, R39, R2.reuse ;  /* 0x0000000227277220 */ /* 0x080fe20000400000 */
[----:B------:R-:W-:Y:S01]  /*1fb90*/  FMUL R40, R40, R2 ;  /* 0x0000000228287220 */ /* 0x000fe20000400000 */
[----:B------:R-:W-:Y:S02]  /*1fba0*/  F2FP.BF16.F32.PACK_AB R37, RZ, R37 ;  /* 0x00000025ff25723e */ /* 0x000fe400000010ff */
[----:B------:R-:W-:Y:S02]  /*1fbb0*/  F2FP.BF16.F32.PACK_AB R38, RZ, R38 ;  /* 0x00000026ff26723e */ /* 0x000fe400000010ff */
[----:B------:R-:W-:Y:S01]  /*1fbc0*/  F2FP.BF16.F32.PACK_AB R39, RZ, R39 ;  /* 0x00000027ff27723e */ /* 0x000fe200000010ff */
[----:B------:R-:W-:Y:S01]  /*1fbd0*/  @P5 STG.E.U16 desc[UR44][R4.64+0x32], R37 ;  /* 0x0000322504005986 */ /* 0x000fe2000c10152c */
[----:B------:R-:W-:-:S02]  /*1fbe0*/  F2FP.BF16.F32.PACK_AB R40, RZ, R40 ;  /* 0x00000028ff28723e */ /* 0x000fc400000010ff */
[C---:B------:R-:W-:Y:S01]  /*1fbf0*/  ISETP.GT.AND P5, PT, R0.reuse, 0x21, P1 ;  /* 0x000000210000780c */ /* 0x040fe20000fa4270 */
[----:B------:R-:W-:Y:S01]  /*1fc00*/  @P2 STG.E.U16 desc[UR44][R6.64+0x30], R38 ;  /* 0x0000302606002986 */ /* 0x000fe2000c10152c */
[C---:B------:R-:W-:Y:S01]  /*1fc10*/  ISETP.GT.AND P2, PT, R0.reuse, 0x20, P0 ;  /* 0x000000200000780c */ /* 0x040fe20000744270 */
[-C--:B------:R-:W-:Y:S02]  /*1fc20*/  FMUL R41, R41, R2.reuse ;  /* 0x0000000229297220 */ /* 0x080fe40000400000 */
[----:B------:R-:W-:Y:S01]  /*1fc30*/  @P3 STG.E.U16 desc[UR44][R6.64+0x32], R39 ;  /* 0x0000322706003986 */ /* 0x000fe2000c10152c */
[----:B------:R-:W-:Y:S01]  /*1fc40*/  ISETP.GT.AND P3, PT, R0, 0x21, P0 ;  /* 0x000000210000780c */ /* 0x000fe20000764270 */
[-C--:B------:R-:W-:Y:S02]  /*1fc50*/  FMUL R42, R42, R2.reuse ;  /* 0x000000022a2a7220 */ /* 0x080fe40000400000 */
[----:B------:R-:W-:Y:S01]  /*1fc60*/  @P4 STG.E.U16 desc[UR44][R4.64+0x40], R40 ;  /* 0x0000402804004986 */ /* 0x000fe2000c10152c */
[----:B------:R-:W-:Y:S01]  /*1fc70*/  ISETP.GT.AND P4, PT, R0, 0x28, P1 ;  /* 0x000000280000780c */ /* 0x000fe20000f84270 */
[-C--:B------:R-:W-:Y:S01]  /*1fc80*/  FMUL R43, R43, R2.reuse ;  /* 0x000000022b2b7220 */ /* 0x080fe20000400000 */
[----:B------:R-:W-:Y:S01]  /*1fc90*/  FMUL R44, R44, R2 ;  /* 0x000000022c2c7220 */ /* 0x000fe20000400000 */
[----:B------:R-:W-:-:S02]  /*1fca0*/  F2FP.BF16.F32.PACK_AB R41, RZ, R41 ;  /* 0x00000029ff29723e */ /* 0x000fc400000010ff */
[----:B------:R-:W-:Y:S02]  /*1fcb0*/  F2FP.BF16.F32.PACK_AB R42, RZ, R42 ;  /* 0x0000002aff2a723e */ /* 0x000fe400000010ff */
        /* <DEDUP_REMOVED lines=357> */
[----:B------:R-:W-:Y:S01]  /*21310*/  ISETP.GT.AND P2, PT, R0, 0xd8, P0 ;  /* 0x000000d80000780c */ /* 0x000fe20000744270 */
[-C--:B------:R-:W-:Y:S02]  /*21320*/  FMUL R133, R133, R2.reuse ;  /* 0x0000000285857220 */ /* 0x080fe40000400000 */
[----:B------:R-:W-:Y:S01]  /*21330*/  @P3 STG.E.U16 desc[UR44][R6.64+0x1a2], R131 ;  /* 0x0001a28306003986 */ /* 0x000fe2000c10152c */
[----:B------:R-:W-:-:S03]  /*21340*/  FMUL R134, R134, R2 ;  /* 0x0000000286867220 */ /* 0x000fc60000400000 */
[----:B------:R-:W-:Y:S01]  /*21350*/  @P4 STG.E.U16 desc[UR44][R4.64+0x1b0], R132 ;  /* 0x0001b08404004986 */ /* 0x000fe2000c10152c */
[C---:B------:R-:W-:Y:S01]  /*21360*/  ISETP.GT.AND P4, PT, R0.reuse, 0xd9, P0 ;  /* 0x000000d90000780c */ /* 0x040fe20000784270 */
[----:B------:R-:W-:Y:S01]  /*21370*/  FMUL R135, R135, R2 ;  /* 0x0000000287877220 */ /* 0x000fe20000400000 */
[----:B------:R-:W-:Y:S02]  /*21380*/  F2FP.BF16.F32.PACK_AB R133, RZ, R133 ;  /* 0x00000085ff85723e */ /* 0x000fe400000010ff */
[----:B------:R-:W-:Y:S02]  /*21390*/  F2FP.BF16.F32.PACK_AB R134, RZ, R134 ;  /* 0x00000086ff86723e */ /* 0x000fe400000010ff */
[----:B------:R-:W-:Y:S01]  /*213a0*/  F2FP.BF16.F32.PACK_AB R135, RZ, R135 ;  /* 0x00000087ff87723e */ /* 0x000fe200000010ff */
[----:B------:R-:W-:Y:S01]  /*213b0*/  @P5 STG.E.U16 desc[UR44][R4.64+0x1b2], R133 ;  /* 0x0001b28504005986 */ /* 0x000fe2000c10152c */
[----:B------:R-:W-:-:S03]  /*213c0*/  ISETP.GT.AND P5, PT, R0, 0xe0, P1 ;  /* 0x000000e00000780c */ /* 0x000fc60000fa4270 */
[----:B------:R-:W-:Y:S01]  /*213d0*/  @P2 STG.E.U16 desc[UR44][R6.64+0x1b0], R134 ;  /* 0x0001b08606002986 */ /* 0x000fe2000c10152c */
[----:B------:R-:W-:Y:S01]  /*213e0*/  ISETP.GT.AND P2, PT, R0, 0xe1, P1 ;  /* 0x000000e10000780c */ /* 0x000fe20000f44270 */
[-C--:B------:R-:W-:Y:S01]  /*213f0*/  FMUL R136, R136, R2.reuse ;  /* 0x0000000288887220 */ /* 0x080fe20000400000 */
[C---:B------:R-:W-:Y:S01]  /*21400*/  ISETP.GT.AND P3, PT, R0.reuse, 0xe0, P0 ;  /* 0x000000e00000780c */ /* 0x040fe20000764270 */
[----:B------:R-:W-:Y:S01]  /*21410*/  @P4 STG.E.U16 desc[UR44][R6.64+0x1b2], R135 ;  /* 0x0001b28706004986 */ /* 0x000fe2000c10152c */
[-C--:B------:R-:W-:Y:S01]  /*21420*/  FMUL R137, R137, R2.reuse ;  /* 0x0000000289897220 */ /* 0x080fe20000400000 */
[----:B------:R-:W-:Y:S01]  /*21430*/  ISETP.GT.AND P4, PT, R0, 0xe1, P0 ;  /* 0x000000e10000780c */ /* 0x000fe20000784270 */
[-C--:B------:R-:W-:Y:S01]  /*21440*/  FMUL R138, R138, R2.reuse ;  /* 0x000000028a8a7220 */ /* 0x080fe20000400000 */
[----:B------:R-:W-:Y:S01]  /*21450*/  FMUL R139, R139, R2 ;  /* 0x000000028b8b7220 */ /* 0x000fe20000400000 */
[----:B------:R-:W-:Y:S02]  /*21460*/  F2FP.BF16.F32.PACK_AB R136, RZ, R136 ;  /* 0x00000088ff88723e */ /* 0x000fe400000010ff */
[----:B------:R-:W-:-:S02]  /*21470*/  F2FP.BF16.F32.PACK_AB R137, RZ, R137 ;  /* 0x00000089ff89723e */ /* 0x000fc400000010ff */
[----:B------:R-:W-:Y:S02]  /*21480*/  F2FP.BF16.F32.PACK_AB R138, RZ, R138 ;  /* 0x0000008aff8a723e */ /* 0x000fe400000010ff */
[----:B------:R-:W-:Y:S01]  /*21490*/  F2FP.BF16.F32.PACK_AB R139, RZ, R139 ;  /* 0x0000008bff8b723e */ /* 0x000fe200000010ff */
[----:B------:R-:W-:Y:S01]  /*214a0*/  @P5 STG.E.U16 desc[UR44][R4.64+0x1c0], R136 ;  /* 0x0001c08804005986 */ /* 0x000fe2000c10152c */
[----:B------:R-:W-:-:S03]  /*214b0*/  ISETP.GT.AND P5, PT, R0, 0xe9, P1 ;  /* 0x000000e90000780c */ /* 0x000fc60000fa4270 */
[----:B------:R-:W-:Y:S01]  /*214c0*/  @P2 STG.E.U16 desc[UR44][R4.64+0x1c2], R137 ;  /* 0x0001c28904002986 */ /* 0x000fe2000c10152c */
[C---:B------:R-:W-:Y:S02]  /*214d0*/  ISETP.GT.AND P2, PT, R0.reuse, 0xe8, P1 ;  /* 0x000000e80000780c */ /* 0x040fe40000f44270 */
[C---:B------:R-:W-:Y:S01]  /*214e0*/  ISETP.GT.AND P6, PT, R0.reuse, 0xe8, P0 ;  /* 0x000000e80000780c */ /* 0x040fe200007c4270 */
[----:B------:R-:W-:Y:S01]  /*214f0*/  @P3 STG.E.U16 desc[UR44][R6.64+0x1c0], R138 ;  /* 0x0001c08a06003986 */ /* 0x000fe2000c10152c */
[----:B------:R-:W-:Y:S01]  /*21500*/  ISETP.GT.AND P3, PT, R0, 0xe9, P0 ;  /* 0x000000e90000780c */ /* 0x000fe20000764270 */
[-C--:B------:R-:W-:Y:S01]  /*21510*/  FMUL R140, R140, R2.reuse ;  /* 0x000000028c8c7220 */ /* 0x080fe20000400000 */
[-C--:B------:R-:W-:Y:S01]  /*21520*/  FMUL R141, R141, R2.reuse ;  /* 0x000000028d8d7220 */ /* 0x080fe20000400000 */
[----:B------:R-:W-:Y:S01]  /*21530*/  @P4 STG.E.U16 desc[UR44][R6.64+0x1c2], R139 ;  /* 0x0001c28b06004986 */ /* 0x000fe2000c10152c */
[----:B------:R-:W-:Y:S01]  /*21540*/  ISETP.GT.AND P4, PT, R0, 0xf0, P1 ;  /* 0x000000f00000780c */ /* 0x000fe20000f84270 */
[-C--:B------:R-:W-:Y:S01]  /*21550*/  FMUL R142, R142, R2.reuse ;  /* 0x000000028e8e7220 */ /* 0x080fe20000400000 */
[-C--:B------:R-:W-:Y:S01]  /*21560*/  FMUL R143, R143, R2.reuse ;  /* 0x000000028f8f7220 */ /* 0x080fe20000400000 */
[----:B------:R-:W-:Y:S01]  /*21570*/  FMUL R144, R144, R2 ;  /* 0x0000000290907220 */ /* 0x000fe20000400000 */
[----:B------:R-:W-:-:S02]  /*21580*/  F2FP.BF16.F32.PACK_AB R140, RZ, R140 ;  /* 0x0000008cff8c723e */ /* 0x000fc400000010ff */
[----:B------:R-:W-:Y:S02]  /*21590*/  F2FP.BF16.F32.PACK_AB R141, RZ, R141 ;  /* 0x0000008dff8d723e */ /* 0x000fe400000010ff */
[----:B------:R-:W-:Y:S02]  /*215a0*/  F2FP.BF16.F32.PACK_AB R142, RZ, R142 ;  /* 0x0000008eff8e723e */ /* 0x000fe400000010ff */
[----:B------:R-:W-:Y:S02]  /*215b0*/  F2FP.BF16.F32.PACK_AB R143, RZ, R143 ;  /* 0x0000008fff8f723e */ /* 0x000fe400000010ff */
[----:B------:R-:W-:Y:S01]  /*215c0*/  F2FP.BF16.F32.PACK_AB R144, RZ, R144 ;  /* 0x00000090ff90723e */ /* 0x000fe200000010ff */
[----:B------:R-:W-:Y:S01]  /*215d0*/  @P2 STG.E.U16 desc[UR44][R4.64+0x1d0], R140 ;  /* 0x0001d08c04002986 */ /* 0x000fe2000c10152c */
[----:B------:R-:W-:-:S03]  /*215e0*/  ISETP.GT.AND P2, PT, R0, 0xf1, P1 ;  /* 0x000000f10000780c */ /* 0x000fc60000f44270 */
[----:B------:R-:W-:Y:S01]  /*215f0*/  @P5 STG.E.U16 desc[UR44][R4.64+0x1d2], R141 ;  /* 0x0001d28d04005986 */ /* 0x000fe2000c10152c */
[----:B------:R-:W-:-:S03]  /*21600*/  ISETP.GT.AND P5, PT, R0, 0xf0, P0 ;  /* 0x000000f00000780c */ /* 0x000fc600007a4270 */
[----:B------:R-:W-:Y:S01]  /*21610*/  @P6 STG.E.U16 desc[UR44][R6.64+0x1d0], R142 ;  /* 0x0001d08e06006986 */ /* 0x000fe2000c10152c */
[----:B------:R-:W-:-:S03]  /*21620*/  FMUL R145, R145, R2 ;  /* 0x0000000291917220 */ /* 0x000fc60000400000 */
[----:B------:R-:W-:Y:S01]  /*21630*/  @P3 STG.E.U16 desc[UR44][R6.64+0x1d2], R143 ;  /* 0x0001d28f06003986 */ /* 0x000fe2000c10152c */
[----:B------:R-:W-:-:S03]  /*21640*/  ISETP.GT.AND P3, PT, R0, 0xf8, P1 ;  /* 0x000000f80000780c */ /* 0x000fc60000f64270 */
[----:B------:R-:W-:Y:S01]  /*21650*/  @P4 STG.E.U16 desc[UR44][R4.64+0x1e0], R144 ;  /* 0x0001e09004004986 */ /* 0x000fe2000c10152c */
[----:B------:R-:W-:Y:S01]  /*21660*/  ISETP.GT.AND P4, PT, R0, 0xf1, P0 ;  /* 0x000000f10000780c */ /* 0x000fe20000784270 */
[-C--:B------:R-:W-:Y:S01]  /*21670*/  FMUL R146, R146, R2.reuse ;  /* 0x0000000292927220 */ /* 0x080fe20000400000 */
[C---:B------:R-:W-:Y:S01]  /*21680*/  ISETP.GT.AND P1, PT, R0.reuse, 0xf9, P1 ;  /* 0x000000f90000780c */ /* 0x040fe20000f24270 */
[-C--:B------:R-:W-:Y:S01]  /*21690*/  FMUL R147, R147, R2.reuse ;  /* 0x0000000293937220 */ /* 0x080fe20000400000 */
[----:B------:R-:W-:Y:S01]  /*216a0*/  ISETP.GT.AND P6, PT, R0, 0xf8, P0 ;  /* 0x000000f80000780c */ /* 0x000fe200007c4270 */
[-C--:B------:R-:W-:Y:S01]  /*216b0*/  FMUL R148, R148, R2.reuse ;  /* 0x0000000294947220 */ /* 0x080fe20000400000 */
[----:B------:R-:W-:Y:S01]  /*216c0*/  FMUL R149, R149, R2 ;  /* 0x0000000295957220 */ /* 0x000fe20000400000 */
[----:B------:R-:W-:Y:S02]  /*216d0*/  F2FP.BF16.F32.PACK_AB R145, RZ, R145 ;  /* 0x00000091ff91723e */ /* 0x000fe400000010ff */
[----:B------:R-:W-:-:S02]  /*216e0*/  F2FP.BF16.F32.PACK_AB R146, RZ, R146 ;  /* 0x00000092ff92723e */ /* 0x000fc400000010ff */
[----:B------:R-:W-:Y:S02]  /*216f0*/  ISETP.GT.AND P0, PT, R0, 0xf9, P0 ;  /* 0x000000f90000780c */ /* 0x000fe40000704270 */
[----:B------:R-:W-:Y:S01]  /*21700*/  F2FP.BF16.F32.PACK_AB R147, RZ, R147 ;  /* 0x00000093ff93723e */ /* 0x000fe200000010ff */
[----:B------:R-:W-:Y:S01]  /*21710*/  FMUL R150, R150, R2 ;  /* 0x0000000296967220 */ /* 0x000fe20000400000 */
[----:B------:R-:W-:Y:S02]  /*21720*/  F2FP.BF16.F32.PACK_AB R148, RZ, R148 ;  /* 0x00000094ff94723e */ /* 0x000fe400000010ff */
[----:B------:R-:W-:Y:S01]  /*21730*/  F2FP.BF16.F32.PACK_AB R149, RZ, R149 ;  /* 0x00000095ff95723e */ /* 0x000fe200000010ff */
[----:B------:R-:W-:Y:S01]  /*21740*/  FMUL R151, R151, R2 ;  /* 0x0000000297977220 */ /* 0x000fe20000400000 */
[----:B------:R-:W-:Y:S01]  /*21750*/  @P2 STG.E.U16 desc[UR44][R4.64+0x1e2], R145 ;  /* 0x0001e29104002986 */ /* 0x000fe2000c10152c */
[----:B------:R-:W-:-:S03]  /*21760*/  F2FP.BF16.F32.PACK_AB R150, RZ, R150 ;  /* 0x00000096ff96723e */ /* 0x000fc600000010ff */
[----:B------:R-:W-:Y:S01]  /*21770*/  @P5 STG.E.U16 desc[UR44][R6.64+0x1e0], R146 ;  /* 0x0001e09206005986 */ /* 0x000fe2000c10152c */
[----:B------:R-:W-:-:S03]  /*21780*/  F2FP.BF16.F32.PACK_AB R151, RZ, R151 ;  /* 0x00000097ff97723e */ /* 0x000fc600000010ff */
[----:B------:R-:W-:Y:S04]  /*21790*/  @P4 STG.E.U16 desc[UR44][R6.64+0x1e2], R147 ;  /* 0x0001e29306004986 */ /* 0x000fe8000c10152c */
[----:B------:R-:W-:Y:S04]  /*217a0*/  @P3 STG.E.U16 desc[UR44][R4.64+0x1f0], R148 ;  /* 0x0001f09404003986 */ /* 0x000fe8000c10152c */
[----:B------:R0:W-:Y:S02]  /*217b0*/  @P1 STG.E.U16 desc[UR44][R4.64+0x1f2], R149 ;  /* 0x0001f29504001986 */ /* 0x0001e4000c10152c */
[----:B0-----:R-:W-:-:S02]  /*217c0*/  @P6 IMAD.MOV.U32 R4, RZ, RZ, R6 ;  /* 0x000000ffff046224 */ /* 0x001fc400078e0006 */
[----:B------:R-:W-:-:S05]  /*217d0*/  @P6 IMAD.MOV.U32 R5, RZ, RZ, R7 ;  /* 0x000000ffff056224 */ /* 0x000fca00078e0007 */
[----:B------:R0:W-:Y:S04]  /*217e0*/  @P6 STG.E.U16 desc[UR44][R4.64+0x1f0], R150 ;  /* 0x0001f09604006986 */ /* 0x0001e8000c10152c */
[----:B------:R0:W-:Y:S02]  /*217f0*/  @P0 STG.E.U16 desc[UR44][R6.64+0x1f2], R151 ;  /* 0x0001f29706000986 */ /* 0x0001e4000c10152c */
.L_x_536:
[----:B------:R-:W-:Y:S05]  /*21800*/  BSYNC B0 ;  /* 0x0000000000007941 */ /* 0x000fea0003800000 */
.L_x_28:
[----:B0-----:R-:W2:Y:S04]  /*21810*/  LDL.LU R5, [R1+0x200] ;  /* 0x0002000001057983 */ /* 0x001ea80000300800 */
[----:B------:R-:W2:Y:S01]  /*21820*/  LDL.LU R4, [R1+0x204] ;  /* 0x0002040001047983 */ /* 0x000ea20000300800 */
[----:B------:R-:W-:Y:S01]  /*21830*/  ULDC UR4, c[0x0][0xc] ;  /* 0x0000030000047ab9 */ /* 0x000fe20000000800 */
[----:B------:R-:W-:Y:S01]  /*21840*/  ULDC UR5, c[0x0][0x10] ;  /* 0x0000040000057ab9 */ /* 0x000fe20000000800 */
[----:B-----5:R-:W2:Y:S01]  /*21850*/  LDC R3, c[0x0][0x14] ;  /* 0x00000500ff037b82 */ /* 0x020ea20000000800 */
[----:B------:R-:W-:Y:S01]  /*21860*/  UIMAD.WIDE.U32 UR4, UR4, UR5, URZ ;  /* 0x00000005040472a5 */ /* 0x000fe2000f8e003f */
[----:B----4-:R-:W-:Y:S01]  /*21870*/  PRMT R0, RZ, 0x7610, R0 ;  /* 0x00007610ff007816 */ /* 0x010fe20000000000 */
[----:B------:R-:W-:Y:S01]  /*21880*/  UMOV UR41, 0xffffffff ;  /* 0xffffffff00297882 */ /* 0x000fe20000000000 */
[----:B------:R-:W-:-:S03]  /*21890*/  UMOV UR42, 0xffffffff ;  /* 0xffffffff002a7882 */ /* 0x000fc60000000000 */
[----:B--2---:R-:W-:-:S04]  /*218a0*/  IMAD.WIDE.U32 R4, R3, UR4, R4 ;  /* 0x0000000403047c25 */ /* 0x004fc8000f8e0004 */
[----:B------:R-:W-:Y:S01]  /*218b0*/  IMAD R3, R3, UR5, RZ ;  /* 0x0000000503037c24 */ /* 0x000fe2000f8e02ff */
[----:B------:R-:W-:Y:S01]  /*218c0*/  ULDC.64 UR4, c[0x0][0x650] ;  /* 0x0001940000047ab9 */ /* 0x000fe20000000a00 */
[----:B------:R-:W-:Y:S01]  /*218d0*/  IMAD.MOV.U32 R7, RZ, RZ, R4 ;  /* 0x000000ffff077224 */ /* 0x000fe200078e0004 */
[----:B------:R-:W-:Y:S02]  /*218e0*/  ISETP.GE.U32.AND P0, PT, R4, UR4, PT ;  /* 0x0000000404007c0c */ /* 0x000fe4000bf06070 */
[----:B------:R-:W-:-:S04]  /*218f0*/  IADD3 R6, R5, R3, RZ ;  /* 0x0000000305067210 */ /* 0x000fc80007ffe0ff */
[----:B------:R-:W-:Y:S01]  /*21900*/  ISETP.GE.U32.AND.EX P0, PT, R6, UR5, PT, P0 ;  /* 0x0000000506007c0c */ /* 0x000fe2000bf06100 */
[----:B------:R0:W-:Y:S04]  /*21910*/  STL [R1+0x200], R6 ;  /* 0x0002000601007387 */ /* 0x0001e80000100800 */
[----:B------:R0:W-:Y:S08]  /*21920*/  STL [R1+0x204], R7 ;  /* 0x0002040701007387 */ /* 0x0001f00000100800 */
[----:B------:R-:W-:Y:S05]  /*21930*/  @P0 BRA `(.L_x_537) ;  /* 0x0000000400880947 */ /* 0x000fea0003800000 */
[----:B------:R-:W2:Y:S01]  /*21940*/  S2UR UR6, SR_CTAID.X ;  /* 0x00000000000679c3 */ /* 0x000ea20000002500 */
[----:B------:R-:W-:Y:S01]  /*21950*/  ULDC.64 UR12, c[0x0][0x628] ;  /* 0x00018a00000c7ab9 */ /* 0x000fe20000000a00 */
[----:B------:R-:W-:Y:S01]  /*21960*/  ULDC UR4, c[0x0][0x150] ;  /* 0x0000540000047ab9 */ /* 0x000fe20000000800 */
[----:B------:R-:W-:Y:S01]  /*21970*/  ISETP.NE.U32.AND P0, PT, RZ, UR12, PT ;  /* 0x0000000cff007c0c */ /* 0x000fe2000bf05070 */
[----:B------:R-:W-:Y:S01]  /*21980*/  ULDC UR15, c[0x0][0x630] ;  /* 0x00018c00000f7ab9 */ /* 0x000fe20000000800 */
[C---:B------:R-:W-:Y:S01]  /*21990*/  R2UR UR16, R7.reuse ;  /* 0x00000000071072ca */ /* 0x040fe200000e0000 */
[----:B------:R-:W-:Y:S01]  /*219a0*/  ULDC UR19, c[0x0][0x154] ;  /* 0x0000550000137ab9 */ /* 0x000fe20000000800 */
[----:B------:R-:W-:Y:S01]  /*219b0*/  ISETP.NE.AND.EX P0, PT, RZ, UR13, PT, P0 ;  /* 0x0000000dff007c0c */ /* 0x000fe2000bf05300 */
[----:B------:R-:W4:Y:S01]  /*219c0*/  S2UR UR18, SR_CTAID.Y ;  /* 0x00000000001279c3 */ /* 0x000f220000002600 */
[----:B------:R-:W-:Y:S02]  /*219d0*/  R2UR UR17, R6 ;  /* 0x00000000061172ca */ /* 0x000fe400000e0000 */
[----:B------:R-:W-:-:S02]  /*219e0*/  R2UR UR10, R7 ;  /* 0x00000000070a72ca */ /* 0x000fc400000e0000 */
[----:B------:R-:W-:Y:S02]  /*219f0*/  R2UR UR11, R6 ;  /* 0x00000000060b72ca */ /* 0x000fe400000e0000 */
[----:B--2---:R-:W-:-:S05]  /*21a00*/  I2FP.F32.U32 R0, UR6 ;  /* 0x0000000600007c45 */ /* 0x004fca0008201000 */
[----:B------:R-:W-:-:S04]  /*21a10*/  FMUL R0, R0, UR4 ;  /* 0x0000000400007c20 */ /* 0x000fc80008400000 */
[----:B------:R2:W0:Y:S01]  /*21a20*/  F2I.U32.TRUNC.NTZ R3, R0 ;  /* 0x0000000000037305 */ /* 0x000422000020f000 */
[----:B----4-:R-:W-:Y:S05]  /*21a30*/  @!P0 BRA `(.L_x_538) ;  /* 0x0000000000308947 */ /* 0x010fea0003800000 */
        /* <DEDUP_REMOVED lines=12> */
.L_x_538:
[----:B------:R-:W-:Y:S01]  /*21b00*/  USHF.R.U64 UR42, UR10, UR15, UR11 ;  /* 0x0000000f0a2a7299 */ /* 0x000fe2000800120b */
[----:B--2---:R-:W-:Y:S01]  /*21b10*/  I2FP.F32.U32 R0, UR18 ;  /* 0x0000001200007c45 */ /* 0x004fe20008201000 */
[----:B------:R-:W-:Y:S02]  /*21b20*/  USHF.R.U32.HI UR4, URZ, UR15, UR11 ;  /* 0x0000000f3f047299 */ /* 0x000fe4000801160b */
[----:B------:R-:W-:Y:S02]  /*21b30*/  UIADD3 UR10, UP0, URZ, -UR42, URZ ;  /* 0x8000002a3f0a7290 */ /* 0x000fe4000ff1e03f */
[----:B------:R-:W-:Y:S01]  /*21b40*/  FMUL R0, R0, UR19 ;  /* 0x0000001300007c20 */ /* 0x000fe20008400000 */
[----:B------:R-:W-:Y:S01]  /*21b50*/  ULDC.64 UR12, c[0x0][0x620] ;  /* 0x00018800000c7ab9 */ /* 0x000fe20000000a00 */
[----:B------:R-:W-:Y:S01]  /*21b60*/  UIADD3.X UR4, URZ, ~UR4, URZ, UP0, !UPT ;  /* 0x800000043f047290 */ /* 0x000fe200087fe43f */
[----:B------:R-:W-:Y:S01]  /*21b70*/  UMOV UR8, UR16 ;  /* 0x0000001000087c82 */ /* 0x000fe20008000000 */
[----:B------:R-:W-:-:S02]  /*21b80*/  UMOV UR9, UR17 ;  /* 0x0000001100097c82 */ /* 0x000fc40008000000 */
[----:B------:R-:W-:Y:S01]  /*21b90*/  UIMAD UR4, UR4, UR12, URZ ;  /* 0x0000000c040472a4 */ /* 0x000fe2000f8e023f */
[----:B------:R-:W2:Y:S01]  /*21ba0*/  F2I.U32.TRUNC.NTZ R0, R0 ;  /* 0x0000000000007305 */ /* 0x000ea2000020f000 */
[----:B------:R-:W-:Y:S01]  /*21bb0*/  UIMAD.WIDE.U32 UR8, UR10, UR12, UR8 ;  /* 0x0000000c0a0872a5 */ /* 0x000fe2000f8e0008 */
[----:B0-----:R-:W-:Y:S01]  /*21bc0*/  R2UR UR12, R3 ;  /* 0x00000000030c72ca */ /* 0x001fe200000e0000 */
[----:B------:R-:W-:Y:S01]  /*21bd0*/  UIMAD UR10, UR10, UR13, UR4 ;  /* 0x0000000d0a0a72a4 */ /* 0x000fe2000f8e0204 */
[----:B------:R-:W-:Y:S01]  /*21be0*/  ULDC UR11, c[0x0][0x618] ;  /* 0x00018600000b7ab9 */ /* 0x000fe20000000800 */
[----:B------:R-:W-:Y:S02]  /*21bf0*/  ULDC UR21, c[0x0][0x658] ;  /* 0x0001960000157ab9 */ /* 0x000fe40000000800 */
[----:B------:R-:W-:Y:S01]  /*21c00*/  UIADD3 UR9, UR9, UR10, URZ ;  /* 0x0000000a09097290 */ /* 0x000fe2000fffe03f */
[----:B------:R-:W-:Y:S01]  /*21c10*/  UMOV UR15, 0xffffffff ;  /* 0xffffffff000f7882 */ /* 0x000fe20000000000 */
[----:B------:R-:W-:Y:S01]  /*21c20*/  ULDC.64 UR4, c[0x0][0x640] ;  /* 0x0001900000047ab9 */ /* 0x000fe20000000a00 */
[----:B------:R-:W-:Y:S01]  /*21c30*/  USHF.L.U32 UR15, UR15, UR21, URZ ;  /* 0x000000150f0f7299 */ /* 0x000fe2000800063f */
[----:B------:R-:W-:Y:S01]  /*21c40*/  ISETP.NE.U32.AND P0, PT, RZ, UR4, PT ;  /* 0x00000004ff007c0c */ /* 0x000fe2000bf05070 */
[----:B------:R-:W-:-:S02]  /*21c50*/  USHF.R.U64 UR16, UR8, UR11, UR9 ;  /* 0x0000000b08107299 */ /* 0x000fc40008001209 */
[----:B------:R-:W-:Y:S01]  /*21c60*/  USHF.R.U32.HI UR8, URZ, UR11, UR9 ;  /* 0x0000000b3f087299 */ /* 0x000fe20008011609 */
[----:B--2---:R-:W-:Y:S01]  /*21c70*/  R2UR UR14, R0 ;  /* 0x00000000000e72ca */ /* 0x004fe200000e0000 */
[----:B------:R-:W-:Y:S01]  /*21c80*/  ULDC UR17, c[0x0][0x608] ;  /* 0x0001820000117ab9 */ /* 0x000fe20000000800 */
[----:B------:R-:W-:Y:S01]  /*21c90*/  ULOP3.LUT UR40, URZ, UR15, URZ, 0x33, !UPT ;  /* 0x0000000f3f287292 */ /* 0x000fe2000f8e333f */
[----:B------:R-:W-:Y:S01]  /*21ca0*/  ISETP.NE.AND.EX P0, PT, RZ, UR5, PT, P0 ;  /* 0x00000005ff007c0c */ /* 0x000fe2000bf05300 */
[----:B------:R-:W-:Y:S02]  /*21cb0*/  USHF.R.U64 UR15, UR16, UR17, UR8 ;  /* 0x00000011100f7299 */ /* 0x000fe40008001208 */
[----:B------:R-:W-:Y:S02]  /*21cc0*/  USHF.R.U32.HI UR8, URZ, UR17, UR8 ;  /* 0x000000113f087299 */ /* 0x000fe40008011608 */
[----:B------:R-:W-:Y:S02]  /*21cd0*/  UIADD3 UR12, -UR12, URZ, URZ ;  /* 0x0000003f0c0c7290 */ /* 0x000fe4000fffe13f */
[----:B------:R-:W-:Y:S01]  /*21ce0*/  USHF.R.U64 UR17, UR15, UR21, UR8 ;  /* 0x000000150f117299 */ /* 0x000fe20008001208 */
[----:B------:R-:W-:Y:S01]  /*21cf0*/  UMOV UR19, 0x1 ;  /* 0x0000000100137882 */ /* 0x000fe20000000000 */
[----:B------:R-:W-:Y:S01]  /*21d00*/  ULDC UR13, c[0x0][0x144] ;  /* 0x00005100000d7ab9 */ /* 0x000fe20000000800 */
[----:B------:R-:W-:Y:S01]  /*21d10*/  ULDC UR7, c[0x0][0x600] ;  /* 0x0001800000077ab9 */ /* 0x000fe20000000800 */
[----:B------:R-:W-:-:S02]  /*21d20*/  USHF.L.U32 UR24, UR19, UR21, URZ ;  /* 0x0000001513187299 */ /* 0x000fc4000800063f */
[----:B------:R-:W-:Y:S02]  /*21d30*/  USHF.R.U32.HI UR8, URZ, UR21, UR8 ;  /* 0x000000153f087299 */ /* 0x000fe40008011608 */
[----:B------:R-:W-:Y:S02]  /*21d40*/  UIMAD UR21, UR13, UR12, UR6 ;  /* 0x0000000c0d1572a4 */ /* 0x000fe4000f8e0206 */
[----:B------:R-:W-:Y:S02]  /*21d50*/  UIADD3 UR20, UR7, -0x1, URZ ;  /* 0xffffffff07147890 */ /* 0x000fe4000fffe03f */
[----:B------:R-:W-:Y:S01]  /*21d60*/  UIADD3 UR19, -UR14, URZ, URZ ;  /* 0x0000003f0e137290 */ /* 0x000fe2000fffe13f */
        /* <DEDUP_REMOVED lines=17> */
.L_x_539:
[----:B------:R-:W-:Y:S01]  /*21e80*/  UISETP.NE.AND UP0, UPT, UR39, URZ, UPT ;  /* 0x0000003f2700728c */ /* 0x000fe2000bf05270 */
[----:B------:R-:W-:Y:S01]  /*21e90*/  IMAD.MOV.U32 R0, RZ, RZ, 0x1 ;  /* 0x00000001ff007424 */ /* 0x000fe200078e00ff */
[----:B------:R-:W-:Y:S02]  /*21ea0*/  USHF.R.U64 UR4, UR6, UR22, UR8 ;  /* 0x0000001606047299 */ /* 0x000fe40008001208 */
[----:B------:R-:W-:Y:S02]  /*21eb0*/  ULOP3.LUT UR40, UR15, UR40, URZ, 0xc0, !UPT ;  /* 0x000000280f287292 */ /* 0x000fe4000f8ec03f */
[----:B------:R-:W-:Y:S02]  /*21ec0*/  UIADD3 UR5, -UR4, URZ, URZ ;  /* 0x0000003f04057290 */ /* 0x000fe4000fffe13f */
[----:B------:R-:W-:Y:S02]  /*21ed0*/  UIMAD UR40, UR24, UR4, UR40 ;  /* 0x00000004182872a4 */ /* 0x000fe4000f8e0228 */
[----:B------:R-:W-:-:S02]  /*21ee0*/  ULOP3.LUT UR16, UR16, UR20, URZ, 0xc0, !UPT ;  /* 0x0000001410107292 */ /* 0x000fc4000f8ec03f */
[----:B------:R-:W-:Y:S02]  /*21ef0*/  @UP0 UIMAD UR21, UR25, UR19, UR18 ;  /* 0x00000013191502a4 */ /* 0x000fe4000f8e0212 */
[----:B------:R-:W-:-:S03]  /*21f00*/  UIMAD UR4, UR5, UR23, UR17 ;  /* 0x00000017050472a4 */ /* 0x000fc6000f8e0211 */
[----:B------:R-:W-:Y:S01]  /*21f10*/  ULDC UR5, c[0x0][0x610] ;  /* 0x0001840000057ab9 */ /* 0x000fe20000000800 */
[----:B------:R-:W-:Y:S02]  /*21f20*/  UIMAD UR4, UR4, UR7, UR16 ;  /* 0x00000007040472a4 */ /* 0x000fe4000f8e0210 */
[----:B------:R-:W-:-:S04]  /*21f30*/  UIMAD UR40, UR40, UR5, UR21 ;  /* 0x00000005282872a4 */ /* 0x000fc8000f8e0215 */
[----:B------:R-:W-:Y:S02]  /*21f40*/  USEL UR41, UR4, UR40, !UP0 ;  /* 0x0000002804297287 */ /* 0x000fe4000c000000 */
[----:B------:R-:W-:-:S12]  /*21f50*/  USEL UR40, UR40, UR4, !UP0 ;  /* 0x0000000428287287 */ /* 0x000fd8000c000000 */
.L_x_537:
[----:B------:R-:W-:-:S13]  /*21f60*/  LOP3.LUT P0, RZ, R0, 0xff, RZ, 0xc0, !PT ;  /* 0x000000ff00ff7812 */ /* 0x000fda000780c0ff */
[----:B------:R-:W-:Y:S05]  /*21f70*/  @P0 BRA `(.L_x_540) ;  /* 0xfffffdf0007c0947 */ /* 0x000fea000383ffff */
[----:B------:R-:W-:Y:S05]  /*21f80*/  EXIT ;  /* 0x000000000000794d */ /* 0x000fea0003800000 */
.L_x_3:
[----:B------:R-:W2:Y:S01]  /*21f90*/  LDL R5, [R1+0x204] ;  /* 0x0002040001057983 */ /* 0x000ea20000100800 */
[----:B------:R-:W-:-:S03]  /*21fa0*/  ULDC.64 UR8, c[0x0][0x650] ;  /* 0x0001940000087ab9 */ /* 0x000fc60000000a00 */
[----:B------:R-:W3:Y:S01]  /*21fb0*/  LDL R4, [R1+0x200] ;  /* 0x0002000001047983 */ /* 0x000ee20000100800 */
[----:B------:R-:W-:Y:S01]  /*21fc0*/  PRMT R0, RZ, 0x7610, R0 ;  /* 0x00007610ff007816 */ /* 0x000fe20000000000 */
[----:B------:R-:W-:Y:S01]  /*21fd0*/  IMAD.MOV.U32 R2, RZ, RZ, -0x1 ;  /* 0xffffffffff027424 */ /* 0x000fe200078e00ff */
[----:B------:R-:W-:Y:S01]  /*21fe0*/  MOV R3, 0xffffffff ;  /* 0xffffffff00037802 */ /* 0x000fe20000000f00 */
[----:B------:R-:W-:Y:S01]  /*21ff0*/  IMAD.MOV.U32 R10, RZ, RZ, -0x1 ;  /* 0xffffffffff0a7424 */ /* 0x000fe200078e00ff */
[----:B--2---:R-:W-:-:S04]  /*22000*/  ISETP.GE.U32.AND P0, PT, R5, UR8, PT ;  /* 0x0000000805007c0c */ /* 0x004fc8000bf06070 */
[----:B---3--:R-:W-:-:S13]  /*22010*/  ISETP.GE.U32.AND.EX P0, PT, R4, UR9, PT, P0 ;  /* 0x0000000904007c0c */ /* 0x008fda000bf06100 */
[----:B------:R-:W-:Y:S05]  /*22020*/  @P0 BRA `(.L_x_541) ;  /* 0x00000004008c0947 */ /* 0x000fea0003800000 */
[----:B------:R-:W-:Y:S01]  /*22030*/  I2FP.F32.U32 R0, UR4 ;  /* 0x0000000400007c45 */ /* 0x000fe20008201000 */
[----:B0-----:R-:W-:Y:S01]  /*22040*/  ULDC.64 UR16, c[0x0][0x628] ;  /* 0x00018a0000107ab9 */ /* 0x001fe20000000a00 */
        /* <DEDUP_REMOVED lines=24> */
.L_x_542:
        /* <DEDUP_REMOVED lines=24> */
[----:B------:R-:W-:Y:S01]  /*22350*/  UMOV UR19, 0x1 ;  /* 0x0000000100137882 */ /* 0x000fe20000000000 */
[----:B------:R-:W-:Y:S01]  /*22360*/  ULDC UR20, c[0x0][0x608] ;  /* 0x0001820000147ab9 */ /* 0x000fe20000000800 */
[----:B------:R-:W-:Y:S01]  /*22370*/  USHF.L.U32 UR26, UR19, UR23, URZ ;  /* 0x00000017131a7299 */ /* 0x000fe2000800063f */
[----:B------:R-:W-:Y:S01]  /*22380*/  ISETP.NE.AND.EX P0, PT, RZ, UR9, PT, P0 ;  /* 0x00000009ff007c0c */ /* 0x000fe2000bf05300 */
[----:B------:R-:W-:Y:S02]  /*22390*/  USHF.R.U64 UR19, UR18, UR20, UR11 ;  /* 0x0000001412137299 */ /* 0x000fe4000800120b */
[----:B------:R-:W-:Y:S02]  /*223a0*/  USHF.R.U32.HI UR11, URZ, UR20, UR11 ;  /* 0x000000143f0b7299 */ /* 0x000fe4000801160b */
[----:B------:R-:W-:-:S02]  /*223b0*/  UIADD3 UR15, -UR15, URZ, URZ ;  /* 0x0000003f0f0f7290 */ /* 0x000fc4000fffe13f */
[----:B------:R-:W-:Y:S01]  /*223c0*/  USHF.R.U64 UR20, UR19, UR23, UR11 ;  /* 0x0000001713147299 */ /* 0x000fe2000800120b */
[----:B------:R-:W-:Y:S01]  /*223d0*/  ULDC UR16, c[0x0][0x144] ;  /* 0x0000510000107ab9 */ /* 0x000fe20000000800 */
[----:B------:R-:W-:Y:S01]  /*223e0*/  ULDC UR6, c[0x0][0x600] ;  /* 0x0001800000067ab9 */ /* 0x000fe20000000800 */
[----:B------:R-:W-:Y:S02]  /*223f0*/  USHF.R.U32.HI UR11, URZ, UR23, UR11 ;  /* 0x000000173f0b7299 */ /* 0x000fe4000801160b */
[----:B------:R-:W-:Y:S02]  /*22400*/  UIMAD UR23, UR16, UR15, UR4 ;  /* 0x0000000f101772a4 */ /* 0x000fe4000f8e0204 */
[----:B------:R-:W-:Y:S02]  /*22410*/  UIADD3 UR22, UR6, -0x1, URZ ;  /* 0xffffffff06167890 */ /* 0x000fe4000fffe03f */
[----:B------:R-:W-:Y:S02]  /*22420*/  ULOP3.LUT UR27, URZ, UR13, URZ, 0x33, !UPT ;  /* 0x0000000d3f1b7292 */ /* 0x000fe4000f8e333f */
        /* <DEDUP_REMOVED lines=18> */
.L_x_543:
[----:B------:R-:W-:Y:S01]  /*22550*/  UISETP.NE.AND UP0, UPT, UR39, URZ, UPT ;  /* 0x0000003f2700728c */ /* 0x000fe2000bf05270 */
[----:B------:R-:W-:Y:S01]  /*22560*/  MOV R0, 0x1 ;  /* 0x0000000100007802 */ /* 0x000fe20000000f00 */
[----:B------:R-:W-:Y:S01]  /*22570*/  USHF.R.U64 UR8, UR4, UR24, UR11 ;  /* 0x0000001804087299 */ /* 0x000fe2000800120b */
[----:B------:R-:W-:Y:S01]  /*22580*/  IMAD.U32 R10, RZ, RZ, UR5 ;  /* 0x00000005ff0a7e24 */ /* 0x000fe2000f8e00ff */
[----:B------:R-:W-:Y:S02]  /*22590*/  ULOP3.LUT UR4, UR19, UR27, URZ, 0xc0, !UPT ;  /* 0x0000001b13047292 */ /* 0x000fe4000f8ec03f */
[----:B------:R-:W-:Y:S02]  /*225a0*/  ULOP3.LUT UR18, UR18, UR22, URZ, 0xc0, !UPT ;  /* 0x0000001612127292 */ /* 0x000fe4000f8ec03f */
[----:B------:R-:W-:-:S03]  /*225b0*/  UIMAD UR4, UR26, UR8, UR4 ;  /* 0x000000081a0472a4 */ /* 0x000fc6000f8e0204 */
[----:B------:R-:W-:Y:S02]  /*225c0*/  @UP0 UIMAD UR23, UR28, UR21, UR7 ;  /* 0x000000151c1702a4 */ /* 0x000fe4000f8e0207 */
[----:B------:R-:W-:-:S03]  /*225d0*/  UIADD3 UR7, -UR8, URZ, URZ ;  /* 0x0000003f08077290 */ /* 0x000fc6000fffe13f */
[----:B------:R-:W-:Y:S01]  /*225e0*/  ULDC UR8, c[0x0][0x610] ;  /* 0x0001840000087ab9 */ /* 0x000fe20000000800 */
[----:B------:R-:W-:Y:S02]  /*225f0*/  UIMAD UR7, UR7, UR25, UR20 ;  /* 0x00000019070772a4 */ /* 0x000fe4000f8e0214 */
[----:B------:R-:W-:Y:S02]  /*22600*/  UIMAD UR4, UR4, UR8, UR23 ;  /* 0x00000008040472a4 */ /* 0x000fe4000f8e0217 */
[----:B------:R-:W-:-:S04]  /*22610*/  UIMAD UR7, UR7, UR6, UR18 ;  /* 0x00000006070772a4 */ /* 0x000fc8000f8e0212 */
[----:B------:R-:W-:Y:S02]  /*22620*/  USEL UR6, UR7, UR4, !UP0 ;  /* 0x0000000407067287 */ /* 0x000fe4000c000000 */
[----:B------:R-:W-:-:S04]  /*22630*/  USEL UR4, UR4, UR7, !UP0 ;  /* 0x0000000704047287 */ /* 0x000fc8000c000000 */
[----:B------:R-:W-:Y:S02]  /*22640*/  IMAD.U32 R2, RZ, RZ, UR6 ;  /* 0x00000006ff027e24 */ /* 0x000fe4000f8e00ff */
[----:B------:R-:W-:-:S07]  /*22650*/  MOV R3, UR4 ;  /* 0x0000000400037c02 */ /* 0x000fce0008000f00 */
.L_x_541:
[----:B------:R-:W-:-:S08]  /*22660*/  NOP ;  /* 0x0000000000007918 */ /* 0x000fd00000000000 */
[----:B0-----:R-:W0:-:S00]  /*22670*/  USETMAXREG.DEALLOC.CTAPOOL 0x18 ;  /* 0x00000018000079c8 */ /* 0x001e0000080e0500 */
[----:B------:R-:W-:-:S13]  /*22680*/  ISETP.NE.AND P0, PT, RZ, UR10, PT ;  /* 0x0000000aff007c0c */ /* 0x000fda000bf05270 */
[----:B------:R-:W-:Y:S05]  /*22690*/  @P0 EXIT ;  /* 0x000000000000094d */ /* 0x000fea0003800000 */
[----:B0-----:R-:W-:Y:S01]  /*226a0*/  LOP3.LUT P0, RZ, R0, 0xff, RZ, 0xc0, !PT ;  /* 0x000000ff00ff7812 */ /* 0x001fe2000780c0ff */
[----:B------:R-:W-:Y:S02]  /*226b0*/  IMAD.MOV.U32 R6, RZ, RZ, 0x1 ;  /* 0x00000001ff067424 */ /* 0x000fe400078e00ff */
[----:B------:R-:W-:-:S10]  /*226c0*/  IMAD.MOV.U32 R7, RZ, RZ, RZ ;  /* 0x000000ffff077224 */ /* 0x000fd400078e00ff */
[----:B------:R-:W-:Y:S05]  /*226d0*/  @!P0 BRA `(.L_x_544) ;  /* 0x0000000c00908947 */ /* 0x000fea0003800000 */
[----:B------:R-:W0:Y:S01]  /*226e0*/  LDC R0, c[0x0][0x28c] ;  /* 0x0000a300ff007b82 */ /* 0x000e220000000800 */
[----:B------:R-:W1:Y:S01]  /*226f0*/  S2R R4, SR_TID.X ;  /* 0x0000000000047919 */ /* 0x000e620000002100 */
[----:B------:R-:W-:Y:S01]  /*22700*/  ULDC UR5, c[0x0][0x658] ;  /* 0x0001960000057ab9 */ /* 0x000fe20000000800 */
[----:B------:R-:W-:Y:S01]  /*22710*/  UMOV UR7, 0xffffffff ;  /* 0xffffffff00077882 */ /* 0x000fe20000000000 */
[----:B------:R-:W-:Y:S01]  /*22720*/  ULDC UR6, c[0x0][0xc] ;  /* 0x0000030000067ab9 */ /* 0x000fe20000000800 */
[----:B------:R-:W-:Y:S01]  /*22730*/  USHF.L.U32 UR9, UR7, UR5, URZ ;  /* 0x0000000507097299 */ /* 0x000fe2000800063f */
[----:B------:R-:W-:Y:S01]  /*22740*/  BSSY B0, `(.L_x_544) ;  /* 0x00000dd000007945 */ /* 0x000fe20003800000 */
[----:B------:R-:W-:Y:S01]  /*22750*/  UMOV UR8, 0x1 ;  /* 0x0000000100087882 */ /* 0x000fe20000000000 */
[----:B------:R-:W-:Y:S01]  /*22760*/  ULDC UR7, c[0x0][0x10] ;  /* 0x0000040000077ab9 */ /* 0x000fe20000000800 */
[----:B------:R-:W-:Y:S01]  /*22770*/  USHF.L.U32 UR5, UR8, UR5, URZ ;  /* 0x0000000508057299 */ /* 0x000fe2000800063f */
[----:B------:R-:W-:Y:S01]  /*22780*/  IMAD.MOV.U32 R9, RZ, RZ, 0x1 ;  /* 0x00000001ff097424 */ /* 0x000fe200078e00ff */
[----:B------:R-:W-:Y:S01]  /*22790*/  UIMAD.WIDE.U32 UR6, UR6, UR7, URZ ;  /* 0x00000007060672a5 */ /* 0x000fe2000f8e003f */
[----:B------:R-:W-:Y:S01]  /*227a0*/  IMAD.MOV.U32 R6, RZ, RZ, 0x1 ;  /* 0x00000001ff067424 */ /* 0x000fe200078e00ff */
[----:B------:R-:W-:Y:S01]  /*227b0*/  ULDC UR8, c[0x0][0x14] ;  /* 0x0000050000087ab9 */ /* 0x000fe20000000800 */
[----:B------:R-:W-:Y:S01]  /*227c0*/  MOV R7, RZ ;  /* 0x000000ff00077202 */ /* 0x000fe20000000f00 */
[----:B------:R-:W-:-:S02]  /*227d0*/  UIMAD.WIDE.U32 UR30, UR6, UR8, URZ ;  /* 0x00000008061e72a5 */ /* 0x000fc4000f8e003f */
[----:B------:R-:W-:Y:S01]  /*227e0*/  UIMAD UR7, UR7, UR8, URZ ;  /* 0x00000008070772a4 */ /* 0x000fe2000f8e023f */
[----:B------:R-:W-:Y:S01]  /*227f0*/  ULDC UR4, c[0x0][0x600] ;  /* 0x0001800000047ab9 */ /* 0x000fe20000000800 */
[----:B------:R-:W-:Y:S02]  /*22800*/  ULOP3.LUT UR13, UR38, 0x2, URZ, 0xfc, !UPT ;  /* 0x00000002260d7892 */ /* 0x000fe4000f8efc3f */
[----:B------:R-:W-:Y:S01]  /*22810*/  UIADD3 UR4, UR4, -0x1, URZ ;  /* 0xffffffff04047890 */ /* 0x000fe2000fffe03f */
[----:B0-----:R-:W-:Y:S01]  /*22820*/  IADD3 R0, R0, 0x7f, RZ ;  /* 0x0000007f00007810 */ /* 0x001fe20007ffe0ff */
[----:B------:R-:W-:Y:S02]  /*22830*/  ULOP3.LUT UR6, URZ, UR9, URZ, 0x33, !UPT ;  /* 0x000000093f067292 */ /* 0x000fe4000f8e333f */
[----:B------:R-:W-:Y:S01]  /*22840*/  UIADD3 UR7, UR31, UR7, URZ ;  /* 0x000000071f077290 */ /* 0x000fe2000fffe03f */
[----:B------:R-:W-:Y:S01]  /*22850*/  SHF.R.S32.HI R5, RZ, 0x1f, R0 ;  /* 0x0000001fff057819 */ /* 0x000fe20000011400 */
[----:B------:R-:W-:-:S03]  /*22860*/  ULDC.64 UR40, c[0x0][0x198] ;  /* 0x0000660000287ab9 */ /* 0x000fc60000000a00 */
[----:B------:R-:W-:Y:S02]  /*22870*/  LEA.HI R0, R5, R0, RZ, 0x7 ;  /* 0x0000000005007211 */ /* 0x000fe400078f38ff */
[C---:B-1----:R-:W-:Y:S02]  /*22880*/  LOP3.LUT P2, RZ, R4.reuse, 0x7f, RZ, 0xc0, !PT ;  /* 0x0000007f04ff7812 */ /* 0x042fe4000784c0ff */
[----:B------:R-:W-:Y:S02]  /*22890*/  SHF.R.S32.HI R0, RZ, 0x7, R0 ;  /* 0x00000007ff007819 */ /* 0x000fe40000011400 */
[----:B------:R-:W-:-:S03]  /*228a0*/  LOP3.LUT P0, RZ, R4, 0x1f, RZ, 0xc0, !PT ;  /* 0x0000001f04ff7812 */ /* 0x000fc6000780c0ff */
[----:B------:R-:W-:Y:S01]  /*228b0*/  VIADD R16, R0, 0x1 ;  /* 0x0000000100107836 */ /* 0x000fe20000000000 */
[----:B------:R-:W-:-:S13]  /*228c0*/  PLOP3.LUT P0, PT, P0, P2, PT, 0x8a, 0x0 ;  /* 0x000000000000781c */ /* 0x000fda0000705172 */
.L_x_556:
[----:B------:R-:W-:-:S03]  /*228d0*/  UMOV UR8, 0xffffffff ;  /* 0xffffffff00087882 */ /* 0x000fc60000000000 */
[----:B------:R-:W-:Y:S05]  /*228e0*/  BRA.DIV UR8, `(.L_x_545) ;  /* 0x0000001208687947 */ /* 0x000fea000b800000 */
[----:B------:R-:W-:-:S13]  /*228f0*/  ELECT P6, URZ, PT ;  /* 0x00000000003f782f */ /* 0x000fda00038c0000 */
.L_x_570:
[----:B------:R-:W0:Y:S01]  /*22900*/  LDC R4, c[0x0][0x28c] ;  /* 0x0000a300ff047b82 */ /* 0x000e220000000800 */
[----:B------:R-:W-:Y:S01]  /*22910*/  BSSY B1, `(.L_x_546) ;  /* 0x0000042000017945 */ /* 0x000fe20003800000 */
[----:B0-----:R-:W-:-:S13]  /*22920*/  ISETP.LT.OR P6, PT, R4, 0x1, !P6 ;  /* 0x000000010400780c */ /* 0x001fda00077c1670 */
[----:B------:R-:W-:Y:S05]  /*22930*/  @P6 BRA `(.L_x_547) ;  /* 0x0000000000fc6947 */ /* 0x000fea0003800000 */
[----:B------:R-:W-:Y:S01]  /*22940*/  SHF.L.U32 R5, R2, 0x8, RZ ;  /* 0x0000000802057819 */ /* 0x000fe200000006ff */
[----:B------:R-:W-:Y:S01]  /*22950*/  IMAD.SHL.U32 R3, R3, 0x100, RZ ;  /* 0x0000010003037824 */ /* 0x000fe200078e00ff */
[----:B------:R-:W-:Y:S01]  /*22960*/  MOV R2, R6 ;  /* 0x0000000600027202 */ /* 0x000fe20000000f00 */
[----:B------:R-:W-:Y:S02]  /*22970*/  IMAD.MOV.U32 R13, RZ, RZ, RZ ;  /* 0x000000ffff0d7224 */ /* 0x000fe400078e00ff */
[----:B------:R-:W-:Y:S02]  /*22980*/  IMAD.MOV.U32 R4, RZ, RZ, R16 ;  /* 0x000000ffff047224 */ /* 0x000fe400078e0010 */
[----:B------:R-:W-:-:S07]  /*22990*/  IMAD.MOV.U32 R8, RZ, RZ, R7 ;  /* 0x000000ffff087224 */ /* 0x000fce00078e0007 */
.L_x_551:
[----:B------:R-:W0:Y:S01]  /*229a0*/  S2R R12, SR_CgaCtaId ;  /* 0x00000000000c7919 */ /* 0x000e220000008800 */
[----:B------:R-:W-:-:S04]  /*229b0*/  MOV R11, 0x400 ;  /* 0x00000400000b7802 */ /* 0x000fc80000000f00 */
[----:B0-----:R-:W-:Y:S02]  /*229c0*/  LEA R15, R12, R11, 0x18 ;  /* 0x0000000b0c0f7211 */ /* 0x001fe400078ec0ff */
[----:B------:R-:W-:Y:S01]  /*229d0*/  SHF.L.U32 R11, R2, 0x1f, RZ ;  /* 0x0000001f020b7819 */ /* 0x000fe200000006ff */
[----:B------:R-:W0:Y:S02]  /*229e0*/  @!P2 LDC R12, c[0x0][0x500] ;  /* 0x00014000ff0cab82 */ /* 0x000e240000000800 */
[----:B------:R-:W-:-:S04]  /*229f0*/  IMAD R14, R8, 0x8, R15 ;  /* 0x00000008080e7824 */ /* 0x000fc800078e020f */
[----:B------:R-:W1:Y:S02]  /*22a00*/  SYNCS.PHASECHK.TRANS64.TRYWAIT P1, [R14+URZ+0x38], R11 ;  /* 0x0000380b0e0075a7 */ /* 0x000e64000802017f */
[----:B-1----:R-:W-:Y:S05]  /*22a10*/  @!P1 BRA `(.L_x_548) ;  /* 0x00000010003c9947 */ /* 0x002fea0003800000 */
.L_x_571:
[----:B------:R-:W-:Y:S01]  /*22a20*/  UPRMT UR8, UR13, 0x9910, URZ ;  /* 0x000099100d087896 */ /* 0x000fe2000800003f */
[----:B0-----:R0:W-:Y:S03]  /*22a30*/  @!P2 SYNCS.ARRIVE.TRANS64 RZ, [R14+URZ], R12 ;  /* 0x0000000c0effa9a7 */ /* 0x0011e6000800003f */
[----:B------:R-:W-:-:S06]  /*22a40*/  UISETP.NE.AND UP0, UPT, UR8, 0x2, UPT ;  /* 0x000000020800788c */ /* 0x000fcc000bf05270 */
[----:B------:R-:W-:-:S13]  /*22a50*/  PLOP3.LUT P1, PT, PT, PT, UP0, 0x80, 0x0 ;  /* 0x000000000000781c */ /* 0x000fda0003f2f008 */
[----:B0-----:R-:W-:Y:S05]  /*22a60*/  @P1 BRA `(.L_x_549) ;  /* 0x0000000000041947 */ /* 0x001fea0003800000 */
[----:B------:R-:W-:Y:S01]  /*22a70*/  BPT.TRAP 0x1 ;  /* 0x000000040000795c */ /* 0x000fe20000300000 */
.L_x_549:
[----:B------:R-:W-:Y:S05]  /*22a80*/  @P0 BRA `(.L_x_550) ;  /* 0x0000000000040947 */ /* 0x000fea0003800000 */
[----:B------:R-:W-:Y:S01]  /*22a90*/  BPT.TRAP 0x1 ;  /* 0x000000040000795c */ /* 0x000fe20000300000 */
.L_x_550:
[----:B------:R-:W-:Y:S01]  /*22aa0*/  LEA R15, R8, R15, 0x10 ;  /* 0x0000000f080f7211 */ /* 0x000fe200078e80ff */
[----:B------:R-:W-:Y:S01]  /*22ab0*/  VIADD R4, R4, 0xffffffff ;  /* 0xffffffff04047836 */ /* 0x000fe20000000000 */
[----:B------:R-:W-:Y:S01]  /*22ac0*/  R2UR UR34, R13 ;  /* 0x000000000d2272ca */ /* 0x000fe200000e0000 */
[----:B------:R-:W-:Y:S01]  /*22ad0*/  UIADD3 UR14, UP0, UR40, 0xf0, URZ ;  /* 0x000000f0280e7890 */ /* 0x000fe2000ff1e03f */
[----:B------:R-:W-:Y:S01]  /*22ae0*/  R2UR UR8, R15 ;  /* 0x000000000f0872ca */ /* 0x000fe200000e0000 */
[----:B------:R-:W-:Y:S01]  /*22af0*/  UIADD3 UR42, UP1, UR40, 0x1f0, URZ ;  /* 0x000001f0282a7890 */ /* 0x000fe2000ff3e03f */
[----:B------:R-:W-:Y:S01]  /*22b00*/  R2UR UR33, R14 ;  /* 0x000000000e2172ca */ /* 0x000fe200000e0000 */
[----:B------:R-:W-:Y:S01]  /*22b10*/  UIADD3.X UR15, URZ, UR41, URZ, UP0, !UPT ;  /* 0x000000293f0f7290 */ /* 0x000fe200087fe43f */
[----:B------:R-:W-:Y:S01]  /*22b20*/  R2UR UR35, R3 ;  /* 0x00000000032372ca */ /* 0x000fe200000e0000 */
[----:B------:R-:W-:Y:S01]  /*22b30*/  UIADD3.X UR43, URZ, UR41, URZ, UP1, !UPT ;  /* 0x000000293f2b7290 */ /* 0x000fe20008ffe43f */
[----:B------:R-:W-:Y:S01]  /*22b40*/  R2UR UR36, R10 ;  /* 0x000000000a2472ca */ /* 0x000fe200000e0000 */
[----:B------:R-:W-:Y:S01]  /*22b50*/  VIADD R8, R8, 0x1 ;  /* 0x0000000108087836 */ /* 0x000fe20000000000 */
[----:B------:R-:W-:Y:S01]  /*22b60*/  R2UR UR19, R5 ;  /* 0x00000000051372ca */ /* 0x000fe200000e0000 */
[----:B------:R-:W-:Y:S01]  /*22b70*/  UMOV UR22, 0x0 ;  /* 0x0000000000167882 */ /* 0x000fe20000000000 */
[----:B------:R-:W-:Y:S01]  /*22b80*/  ISETP.GT.AND P3, PT, R4, 0x1, PT ;  /* 0x000000010400780c */ /* 0x000fe20003f64270 */
[----:B------:R-:W-:Y:S01]  /*22b90*/  UIADD3 UR26, UR34, 0x40, URZ ;  /* 0x00000040221a7890 */ /* 0x000fe2000fffe03f */
[C---:B------:R-:W-:Y:S01]  /*22ba0*/  ISETP.NE.AND P1, PT, R8.reuse, 0x7, PT ;  /* 0x000000070800780c */ /* 0x040fe20003f25270 */
[----:B------:R-:W-:Y:S01]  /*22bb0*/  UIADD3 UR32, UR8, 0x180, URZ ;  /* 0x0000018008207890 */ /* 0x000fe2000fffe03f */
[----:B------:R-:W-:Y:S01]  /*22bc0*/  IADD3 R13, R13, 0x80, RZ ;  /* 0x000000800d0d7810 */ /* 0x000fe20007ffe0ff */
[----:B------:R-:W-:Y:S01]  /*22bd0*/  UIADD3 UR24, UR8, 0x8180, URZ ;  /* 0x0000818008187890 */ /* 0x000fe2000fffe03f */
[----:B-1----:R-:W-:Y:S01]  /*22be0*/  SEL R11, RZ, 0x1, P1 ;  /* 0x00000001ff0b7807 */ /* 0x002fe20000800000 */
[----:B------:R-:W-:Y:S01]  /*22bf0*/  UIADD3 UR16, UR8, 0x70180, URZ ;  /* 0x0007018008107890 */ /* 0x000fe2000fffe03f */
[----:B------:R-:W-:Y:S01]  /*22c00*/  SEL R8, R8, RZ, P1 ;  /* 0x000000ff08087207 */ /* 0x000fe20000800000 */
[----:B------:R-:W-:Y:S01]  /*22c10*/  UIADD3 UR8, UR8, 0x78180, URZ ;  /* 0x0007818008087890 */ /* 0x000fe2000fffe03f */
[----:B------:R-:W-:Y:S01]  /*22c20*/  LOP3.LUT R2, R2, R11, RZ, 0x3c, !PT ;  /* 0x0000000b02027212 */ /* 0x000fe200078e3cff */
[----:B------:R-:W-:Y:S01]  /*22c30*/  UMOV UR23, 0x10000000 ;  /* 0x1000000000177882 */ /* 0x000fe20000000000 */
[----:B------:R-:W-:Y:S01]  /*22c40*/  UMOV UR25, UR33 ;  /* 0x0000002100197c82 */ /* 0x000fe20008000000 */
[----:B------:R-:W-:Y:S01]  /*22c50*/  UMOV UR27, UR35 ;  /* 0x00000023001b7c82 */ /* 0x000fe20008000000 */
[----:B------:R-:W-:Y:S01]  /*22c60*/  UMOV UR28, UR36 ;  /* 0x00000024001c7c82 */ /* 0x000fe20008000000 */
[----:B------:R-:W-:Y:S01]  /*22c70*/  UMOV UR17, UR33 ;  /* 0x0000002100117c82 */ /* 0x000fe20008000000 */
[----:B------:R-:W-:Y:S01]  /*22c80*/  UMOV UR18, UR34 ;  /* 0x0000002200127c82 */ /* 0x000fe20008000000 */
[----:B------:R-:W-:Y:S01]  /*22c90*/  UMOV UR20, UR36 ;  /* 0x0000002400147c82 */ /* 0x000fe20008000000 */
[----:B------:R0:W-:Y:S01]  /*22ca0*/  UTMALDG.3D [UR32], [UR14], desc[UR22] ;  /* 0x000016200e0075b4 */ /* 0x0001e20008011000 */
[----:B------:R-:W-:Y:S01]  /*22cb0*/  UMOV UR9, UR33 ;  /* 0x0000002100097c82 */ /* 0x000fe20008000000 */
[----:B------:R-:W-:Y:S01]  /*22cc0*/  UMOV UR11, UR19 ;  /* 0x00000013000b7c82 */ /* 0x000fe20008000000 */
[----:B------:R-:W-:Y:S01]  /*22cd0*/  UMOV UR12, UR36 ;  /* 0x00000024000c7c82 */ /* 0x000fe20008000000 */
[----:B------:R-:W-:Y:S01]  /*22ce0*/  UMOV UR10, UR26 ;  /* 0x0000001a000a7c82 */ /* 0x000fe20008000000 */
[----:B------:R0:W-:Y:S01]  /*22cf0*/  UTMALDG.3D [UR24], [UR14], desc[UR22] ;  /* 0x000016180e0075b4 */ /* 0x0001e20008011000 */
[----:B------:R0:W-:Y:S01]  /*22d00*/  UTMALDG.3D [UR16], [UR42], desc[UR22] ;  /* 0x000016102a0075b4 */ /* 0x0001e20008011000 */
[----:B------:R0:W-:Y:S02]  /*22d10*/  UTMALDG.3D [UR8], [UR42], desc[UR22] ;  /* 0x000016082a0075b4 */ /* 0x0001e40008011000 */
[----:B0-----:R-:W-:Y:S05]  /*22d20*/  @P3 BRA `(.L_x_551) ;  /* 0xfffffffc001c3947 */ /* 0x001fea000383ffff */
.L_x_547:
[----:B------:R-:W-:Y:S05]  /*22d30*/  BSYNC B1 ;  /* 0x0000000000017941 */ /* 0x000fea0003800000 */
.L_x_546:
[----:B------:R-:W2:Y:S01]  /*22d40*/  LDL.LU R15, [R1+0x200] ;  /* 0x00020000010f7983 */ /* 0x000ea20000300800 */
[----:B------:R-:W-:Y:S01]  /*22d50*/  LOP3.LUT P3, RZ, R9, 0xff, RZ, 0xc0, !PT ;  /* 0x000000ff09ff7812 */ /* 0x000fe2000786c0ff */
[----:B------:R-:W-:Y:S01]  /*22d60*/  IMAD.IADD R4, R0, 0x1, R7 ;  /* 0x0000000100047824 */ /* 0x000fe200078e0207 */
[----:B------:R-:W-:Y:S01]  /*22d70*/  ULDC.64 UR8, c[0x0][0x650] ;  /* 0x0001940000087ab9 */ /* 0x000fe20000000a00 */
[----:B------:R-:W3:Y:S01]  /*22d80*/  LDL.LU R14, [R1+0x204] ;  /* 0x00020400010e7983 */ /* 0x000ee20000300800 */
[----:B------:R-:W-:Y:S01]  /*22d90*/  BSSY B1, `(.L_x_552) ;  /* 0x0000075000017945 */ /* 0x000fe20003800000 */
[C---:B------:R-:W-:Y:S01]  /*22da0*/  IMAD.WIDE.U32 R2, R4.reuse, 0x24924925, RZ ;  /* 0x2492492504027825 */ /* 0x040fe200078e00ff */
[C---:B------:R-:W-:Y:S02]  /*22db0*/  ISETP.GT.U32.AND P1, PT, R4.reuse, 0x6, PT ;  /* 0x000000060400780c */ /* 0x040fe40003f24070 */
[----:B------:R-:W-:Y:S01]  /*22dc0*/  PRMT R9, RZ, 0x7610, R9 ;  /* 0x00007610ff097816 */ /* 0x000fe20000000009 */
[----:B------:R-:W-:Y:S01]  /*22dd0*/  IMAD.IADD R2, R4, 0x1, -R3 ;  /* 0x0000000104027824 */ /* 0x000fe200078e0a03 */
[----:B------:R-:W-:Y:S01]  /*22de0*/  ISETP.LT.U32.AND P1, PT, R0, 0x7, P1 ;  /* 0x000000070000780c */ /* 0x000fe20000f21070 */
[----:B------:R-:W-:-:S02]  /*22df0*/  IMAD.MOV.U32 R10, RZ, RZ, -0x1 ;  /* 0xffffffffff0a7424 */ /* 0x000fc400078e00ff */
[----:B------:R-:W0:Y:S01]  /*22e00*/  @P3 S2R R8, SR_CgaCtaId ;  /* 0x0000000000083919 */ /* 0x000e220000008800 */
[----:B------:R-:W-:Y:S02]  /*22e10*/  LEA.HI R2, R2, R3, RZ, 0x1f ;  /* 0x0000000302027211 */ /* 0x000fe400078ff8ff */
[----:B------:R-:W-:Y:S02]  /*22e20*/  @P3 MOV R3, 0x400 ;  /* 0x0000040000033802 */ /* 0x000fe40000000f00 */
[----:B------:R-:W-:Y:S01]  /*22e30*/  SHF.R.U32.HI R7, RZ, 0x2, R2 ;  /* 0x00000002ff077819 */ /* 0x000fe20000011602 */
[----:B------:R-:W-:Y:S01]  /*22e40*/  IMAD.MOV.U32 R2, RZ, RZ, -0x1 ;  /* 0xffffffffff027424 */ /* 0x000fe200078e00ff */
[----:B0-----:R-:W-:-:S04]  /*22e50*/  @P3 LEA R3, R8, R3, 0x18 ;  /* 0x0000000308033211 */ /* 0x001fc800078ec0ff */
[----:B------:R0:W-:Y:S01]  /*22e60*/  @P3 SYNCS.ARRIVE.TRANS64.A1T0 RZ, [R3+URZ+0x88], RZ ;  /* 0x000088ff03ff39a7 */ /* 0x0001e2000810003f */
[----:B------:R-:W-:Y:S02]  /*22e70*/  ISETP.GE.U32.AND P3, PT, R0, 0x7, PT ;  /* 0x000000070000780c */ /* 0x000fe40003f66070 */
[----:B0-----:R-:W-:-:S04]  /*22e80*/  SEL R3, RZ, 0x1, !P1 ;  /* 0x00000001ff037807 */ /* 0x001fc80004800000 */
[----:B------:R-:W-:Y:S02]  /*22e90*/  LOP3.LUT R6, R6, R3, RZ, 0x3c, !PT ;  /* 0x0000000306067212 */ /* 0x000fe400078e3cff */
[----:B------:R-:W-:-:S05]  /*22ea0*/  MOV R3, 0xffffffff ;  /* 0xffffffff00037802 */ /* 0x000fca0000000f00 */
[----:B------:R-:W-:Y:S01]  /*22eb0*/  @P3 LOP3.LUT R6, R6, 0x1, R7, 0x78, !PT ;  /* 0x0000000106063812 */ /* 0x000fe200078e7807 */
[--C-:B------:R-:W-:Y:S01]  /*22ec0*/  IMAD R7, R7, -0x7, R4.reuse ;  /* 0xfffffff907077824 */ /* 0x100fe200078e0204 */
[----:B------:R-:W-:Y:S02]  /*22ed0*/  PRMT R4, RZ, 0x7610, R4 ;  /* 0x00007610ff047816 */ /* 0x000fe40000000004 */
[----:B---3--:R-:W-:-:S04]  /*22ee0*/  IADD3 R14, P1, R14, UR30, RZ ;  /* 0x0000001e0e0e7c10 */ /* 0x008fc8000ff3e0ff */
[----:B--2---:R-:W-:Y:S01]  /*22ef0*/  IADD3.X R15, R15, UR7, RZ, P1, !PT ;  /* 0x000000070f0f7c10 */ /* 0x004fe20008ffe4ff */
[----:B------:R0:W-:Y:S01]  /*22f00*/  STL [R1+0x204], R14 ;  /* 0x0002040e01007387 */ /* 0x0001e20000100800 */
[----:B------:R-:W-:-:S03]  /*22f10*/  ISETP.GE.U32.AND P1, PT, R14, UR8, PT ;  /* 0x000000080e007c0c */ /* 0x000fc6000bf26070 */
[----:B------:R0:W-:Y:S01]  /*22f20*/  STL [R1+0x200], R15 ;  /* 0x0002000f01007387 */ /* 0x0001e20000100800 */
[----:B------:R-:W-:-:S13]  /*22f30*/  ISETP.GE.U32.AND.EX P1, PT, R15, UR9, PT, P1 ;  /* 0x000000090f007c0c */ /* 0x000fda000bf26110 */
[----:B0-----:R-:W-:Y:S05]  /*22f40*/  @P1 BRA `(.L_x_553) ;  /* 0x0000000400641947 */ /* 0x001fea0003800000 */
[----:B------:R-:W0:Y:S01]  /*22f50*/  S2R R8, SR_CTAID.X ;  /* 0x0000000000087919 */ /* 0x000e220000002500 */
[----:B------:R-:W-:Y:S01]  /*22f60*/  ULDC UR8, c[0x0][0x150] ;  /* 0x0000540000087ab9 */ /* 0x000fe20000000800 */
[----:B------:R-:W1:Y:S01]  /*22f70*/  LDC R3, c[0x0][0x144] ;  /* 0x00005100ff037b82 */ /* 0x000e620000000800 */
[----:B------:R-:W-:Y:S01]  /*22f80*/  UISETP.NE.AND UP0, UPT, UR39, URZ, UPT ;  /* 0x0000003f2700728c */ /* 0x000fe2000bf05270 */
[----:B------:R-:W2:Y:S01]  /*22f90*/  S2R R5, SR_CTAID.Y ;  /* 0x0000000000057919 */ /* 0x000ea20000002600 */
[----:B------:R-:W-:-:S04]  /*22fa0*/  ULDC UR11, c[0x0][0x630] ;  /* 0x00018c00000b7ab9 */ /* 0x000fc80000000800 */
[----:B------:R-:W-:Y:S01]  /*22fb0*/  PLOP3.LUT P1, PT, PT, PT, UP0, 0x80, 0x0 ;  /* 0x000000000000781c */ /* 0x000fe20003f2f008 */
[----:B------:R-:W3:Y:S01]  /*22fc0*/  LDC R12, c[0x0][0x148] ;  /* 0x00005200ff0c7b82 */ /* 0x000ee20000000800 */
[----:B0-----:R-:W-:Y:S02]  /*22fd0*/  I2FP.F32.U32 R2, R8 ;  /* 0x0000000800027245 */ /* 0x001fe40000201000 */
[----:B--2---:R-:W-:-:S03]  /*22fe0*/  I2FP.F32.U32 R4, R5 ;  /* 0x0000000500047245 */ /* 0x004fc60000201000 */
[----:B------:R-:W-:Y:S01]  /*22ff0*/  FMUL R2, R2, UR8 ;  /* 0x0000000802027c20 */ /* 0x000fe20008400000 */
[----:B------:R-:W-:Y:S02]  /*23000*/  ULDC UR8, c[0x0][0x154] ;  /* 0x0000550000087ab9 */ /* 0x000fe40000000800 */
[----:B------:R-:W-:Y:S01]  /*23010*/  FMUL R10, R4, UR8 ;  /* 0x00000008040a7c20 */ /* 0x000fe20008400000 */
[----:B------:R-:W-:Y:S02]  /*23020*/  ULDC.64 UR8, c[0x0][0x628] ;  /* 0x00018a0000087ab9 */ /* 0x000fe40000000a00 */
[----:B------:R-:W0:Y:S08]  /*23030*/  F2I.U32.TRUNC.NTZ R2, R2 ;  /* 0x0000000200027305 */ /* 0x000e30000020f000 */
[----:B------:R-:W2:Y:S01]  /*23040*/  F2I.U32.TRUNC.NTZ R10, R10 ;  /* 0x0000000a000a7305 */ /* 0x000ea2000020f000 */
[----:B0-----:R-:W-:Y:S01]  /*23050*/  IADD3 R4, -R2, RZ, RZ ;  /* 0x000000ff02047210 */ /* 0x001fe20007ffe1ff */
[----:B------:R-:W-:-:S04]  /*23060*/  IMAD.MOV.U32 R2, RZ, RZ, R14 ;  /* 0x000000ffff027224 */ /* 0x000fc800078e000e */
[----:B-1----:R-:W-:Y:S02]  /*23070*/  IMAD R8, R3, R4, R8 ;  /* 0x0000000403087224 */ /* 0x002fe400078e0208 */
[----:B--2---:R-:W-:-:S04]  /*23080*/  IMAD.MOV R3, RZ, RZ, -R10 ;  /* 0x000000ffff037224 */ /* 0x004fc800078e0a0a */
[----:B---3--:R-:W-:Y:S01]  /*23090*/  @P1 IMAD R8, R12, R3, R5 ;  /* 0x000000030c081224 */ /* 0x008fe200078e0205 */
[----:B------:R-:W-:Y:S02]  /*230a0*/  ISETP.NE.U32.AND P1, PT, RZ, UR8, PT ;  /* 0x00000008ff007c0c */ /* 0x000fe4000bf25070 */
[----:B------:R-:W-:Y:S02]  /*230b0*/  MOV R3, R15 ;  /* 0x0000000f00037202 */ /* 0x000fe40000000f00 */
[----:B------:R-:W-:-:S13]  /*230c0*/  ISETP.NE.AND.EX P1, PT, RZ, UR9, PT, P1 ;  /* 0x00000009ff007c0c */ /* 0x000fda000bf25310 */
[----:B------:R-:W-:Y:S05]  /*230d0*/  @!P1 BRA `(.L_x_554) ;  /* 0x0000000000289947 */ /* 0x000fea0003800000 */
[----:B------:R-:W-:Y:S02]  /*230e0*/  ULDC UR10, c[0x0][0x634] ;  /* 0x00018d00000a7ab9 */ /* 0x000fe40000000800 */
[----:B------:R-:W-:-:S05]  /*230f0*/  IADD3 R3, P1, R14, UR10, RZ ;  /* 0x0000000a0e037c10 */ /* 0x000fca000ff3e0ff */
[----:B------:R-:W-:-:S04]  /*23100*/  IMAD.X R11, RZ, RZ, R15, P1 ;  /* 0x000000ffff0b7224 */ /* 0x000fc800008e060f */
[----:B------:R-:W-:-:S04]  /*23110*/  IMAD.WIDE.U32 R4, R11, UR8, RZ ;  /* 0x000000080b047c25 */ /* 0x000fc8000f8e00ff */
[----:B------:R-:W-:-:S04]  /*23120*/  IMAD.WIDE.U32 R4, P1, R3, UR9, R4 ;  /* 0x0000000903047c25 */ /* 0x000fc8000f820004 */
[----:B------:R-:W-:Y:S01]  /*23130*/  IMAD.WIDE.U32 R2, R3, UR8, RZ ;  /* 0x0000000803027c25 */ /* 0x000fe2000f8e00ff */
[----:B------:R-:W-:-:S04]  /*23140*/  MOV R2, R5 ;  /* 0x0000000500027202 */ /* 0x000fc80000000f00 */
[----:B------:R-:W-:Y:S01]  /*23150*/  IADD3 RZ, P3, R3, R4, RZ ;  /* 0x0000000403ff7210 */ /* 0x000fe20007f7e0ff */
[----:B------:R-:W-:-:S04]  /*23160*/  IMAD.X R3, RZ, RZ, RZ, P1 ;  /* 0x000000ffff037224 */ /* 0x000fc800008e06ff */
[----:B------:R-:W-:-:S08]  /*23170*/  IMAD.WIDE.U32.X R2, R11, UR9, R2, P3 ;  /* 0x000000090b027c25 */ /* 0x000fd000098e0402 */
.L_x_554:
[--C-:B------:R-:W-:Y:S01]  /*23180*/  SHF.R.U64 R10, R2, UR11, R3.reuse ;  /* 0x0000000b020a7c19 */ /* 0x100fe20008001203 */
[----:B------:R-:W-:Y:S01]  /*23190*/  ULDC.64 UR8, c[0x0][0x620] ;  /* 0x0001880000087ab9 */ /* 0x000fe20000000a00 */
[----:B------:R-:W-:Y:S01]  /*231a0*/  SHF.R.U32.HI R2, RZ, UR11, R3 ;  /* 0x0000000bff027c19 */ /* 0x000fe20008011603 */
[----:B------:R-:W-:Y:S01]  /*231b0*/  ULDC.64 UR10, c[0x0][0x640] ;  /* 0x00019000000a7ab9 */ /* 0x000fe20000000a00 */
[----:B------:R-:W-:Y:S02]  /*231c0*/  IADD3 R11, P1, RZ, -R10, RZ ;  /* 0x8000000aff0b7210 */ /* 0x000fe40007f3e0ff */
[----:B------:R-:W-:-:S03]  /*231d0*/  MOV R3, R15 ;  /* 0x0000000f00037202 */ /* 0x000fc60000000f00 */
[----:B------:R-:W-:Y:S01]  /*231e0*/  IMAD.X R2, RZ, RZ, ~R2, P1 ;  /* 0x000000ffff027224 */ /* 0x000fe200008e0e02 */
[----:B------:R-:W-:-:S03]  /*231f0*/  ISETP.NE.U32.AND P1, PT, RZ, UR10, PT ;  /* 0x0000000aff007c0c */ /* 0x000fc6000bf25070 */
[----:B------:R-:W-:Y:S01]  /*23200*/  IMAD R2, R2, UR8, RZ ;  /* 0x0000000802027c24 */ /* 0x000fe2000f8e02ff */
[----:B------:R-:W-:-:S03]  /*23210*/  ISETP.NE.AND.EX P1, PT, RZ, UR11, PT, P1 ;  /* 0x0000000bff007c0c */ /* 0x000fc6000bf25310 */
[----:B------:R-:W-:Y:S02]  /*23220*/  IMAD R5, R11, UR9, R2 ;  /* 0x000000090b057c24 */ /* 0x000fe4000f8e0202 */
[----:B------:R-:W-:-:S04]  /*23230*/  IMAD.MOV.U32 R2, RZ, RZ, R14 ;  /* 0x000000ffff027224 */ /* 0x000fc800078e000e */
[----:B------:R-:W-:Y:S01]  /*23240*/  IMAD.WIDE.U32 R2, R11, UR8, R2 ;  /* 0x000000080b027c25 */ /* 0x000fe2000f8e0002 */
[----:B------:R-:W-:-:S03]  /*23250*/  ULDC UR8, c[0x0][0x618] ;  /* 0x0001860000087ab9 */ /* 0x000fc60000000800 */
[----:B------:R-:W-:-:S05]  /*23260*/  IMAD.IADD R3, R3, 0x1, R5 ;  /* 0x0000000103037824 */ /* 0x000fca00078e0205 */
[--C-:B------:R-:W-:Y:S02]  /*23270*/  SHF.R.U64 R11, R2, UR8, R3.reuse ;  /* 0x00000008020b7c19 */ /* 0x100fe40008001203 */
[----:B------:R-:W-:Y:S01]  /*23280*/  SHF.R.U32.HI R2, RZ, UR8, R3 ;  /* 0x00000008ff027c19 */ /* 0x000fe20008011603 */
[----:B------:R-:W-:-:S03]  /*23290*/  ULDC UR8, c[0x0][0x608] ;  /* 0x0001820000087ab9 */ /* 0x000fc60000000800 */
[--C-:B------:R-:W-:Y:S02]  /*232a0*/  SHF.R.U64 R12, R11, UR8, R2.reuse ;  /* 0x000000080b0c7c19 */ /* 0x100fe40008001202 */
[----:B------:R-:W-:Y:S01]  /*232b0*/  SHF.R.U32.HI R3, RZ, UR8, R2 ;  /* 0x00000008ff037c19 */ /* 0x000fe20008011602 */
[----:B------:R-:W-:-:S03]  /*232c0*/  ULDC UR8, c[0x0][0x658] ;  /* 0x0001960000087ab9 */ /* 0x000fc60000000800 */
[--C-:B------:R-:W-:Y:S02]  /*232d0*/  SHF.R.U64 R13, R12, UR8, R3.reuse ;  /* 0x000000080c0d7c19 */ /* 0x100fe40008001203 */
[----:B------:R-:W-:-:S03]  /*232e0*/  SHF.R.U32.HI R15, RZ, UR8, R3 ;  /* 0x00000008ff0f7c19 */ /* 0x000fc60008011603 */
[----:B------:R-:W-:Y:S01]  /*232f0*/  IMAD.MOV.U32 R2, RZ, RZ, R13 ;  /* 0x000000ffff027224 */ /* 0x000fe200078e000d */
[----:B------:R-:W-:Y:S01]  /*23300*/  MOV R3, R15 ;  /* 0x0000000f00037202 */ /* 0x000fe20000000f00 */
[----:B------:R-:W-:Y:S06]  /*23310*/  @!P1 BRA `(.L_x_555) ;  /* 0x0000000000289947 */ /* 0x000fec0003800000 */
        /* <DEDUP_REMOVED lines=10> */
.L_x_555:
[----:B------:R-:W-:Y:S01]  /*233c0*/  ULDC UR8, c[0x0][0x648] ;  /* 0x0001920000087ab9 */ /* 0x000fe20000000800 */
[----:B------:R-:W-:Y:S01]  /*233d0*/  LOP3.LUT R12, R12, UR6, RZ, 0xc0, !PT ;  /* 0x000000060c0c7c12 */ /* 0x000fe2000f8ec0ff */
[----:B------:R-:W-:Y:S01]  /*233e0*/  UISETP.NE.AND UP0, UPT, UR39, URZ, UPT ;  /* 0x0000003f2700728c */ /* 0x000fe2000bf05270 */
[----:B------:R-:W-:Y:S01]  /*233f0*/  SHF.R.U64 R3, R2, UR8, R3 ;  /* 0x0000000802037c19 */ /* 0x000fe20008001203 */
[----:B------:R-:W-:Y:S01]  /*23400*/  ULDC UR8, c[0x0][0x638] ;  /* 0x00018e0000087ab9 */ /* 0x000fe20000000800 */
[----:B------:R-:W-:-:S03]  /*23410*/  IMAD.MOV.U32 R4, RZ, RZ, 0x1 ;  /* 0x00000001ff047424 */ /* 0x000fc600078e00ff */
[----:B------:R-:W-:Y:S01]  /*23420*/  IMAD.MOV R2, RZ, RZ, -R3 ;  /* 0x000000ffff027224 */ /* 0x000fe200078e0a03 */
[----:B------:R-:W-:Y:S01]  /*23430*/  PLOP3.LUT P1, PT, PT, PT, UP0, 0x40, 0x0 ;  /* 0x000000000000781c */ /* 0x000fe20003f2e808 */
[----:B------:R-:W-:Y:S01]  /*23440*/  IMAD R5, R3, UR5, R12 ;  /* 0x0000000503057c24 */ /* 0x000fe2000f8e020c */
[----:B------:R-:W-:Y:S01]  /*23450*/  PLOP3.LUT P3, PT, PT, PT, UP0, 0x40, 0x0 ;  /* 0x000000000000781c */ /* 0x000fe20003f6e808 */
[----:B------:R-:W-:Y:S01]  /*23460*/  IMAD R13, R2, UR8, R13 ;  /* 0x00000008020d7c24 */ /* 0x000fe2000f8e020d */
[----:B------:R-:W-:Y:S01]  /*23470*/  ULDC UR8, c[0x0][0x610] ;  /* 0x0001840000087ab9 */ /* 0x000fe20000000800 */
[----:B------:R-:W-:Y:S01]  /*23480*/  LOP3.LUT R2, R11, UR4, RZ, 0xc0, !PT ;  /* 0x000000040b027c12 */ /* 0x000fe2000f8ec0ff */
[----:B------:R-:W-:Y:S01]  /*23490*/  IMAD R8, R5, UR8, R8 ;  /* 0x0000000805087c24 */ /* 0x000fe2000f8e0208 */
[----:B------:R-:W-:-:S03]  /*234a0*/  ULDC UR8, c[0x0][0x600] ;  /* 0x0001800000087ab9 */ /* 0x000fc60000000800 */
[----:B------:R-:W-:-:S05]  /*234b0*/  IMAD R13, R13, UR8, R2 ;  /* 0x000000080d0d7c24 */ /* 0x000fca000f8e0202 */
[----:B------:R-:W-:Y:S02]  /*234c0*/  SEL R2, R13, R8, P1 ;  /* 0x000000080d027207 */ /* 0x000fe40000800000 */
[----:B------:R-:W-:-:S07]  /*234d0*/  SEL R3, R8, R13, P3 ;  /* 0x0000000d08037207 */ /* 0x000fce0001800000 */
.L_x_553:
[----:B------:R-:W-:Y:S05]  /*234e0*/  BSYNC B1 ;  /* 0x0000000000017941 */ /* 0x000fea0003800000 */
.L_x_552:
[----:B------:R-:W-:-:S13]  /*234f0*/  LOP3.LUT P1, RZ, R4, 0xff, RZ, 0xc0, !PT ;  /* 0x000000ff04ff7812 */ /* 0x000fda000782c0ff */
[----:B------:R-:W-:Y:S05]  /*23500*/  @P1 BRA `(.L_x_556) ;  /* 0xfffffff000f01947 */ /* 0x000fea000383ffff */
[----:B------:R-:W-:Y:S05]  /*23510*/  BSYNC B0 ;  /* 0x0000000000007941 */ /* 0x000fea0003800000 */
.L_x_544:
[----:B------:R-:W-:-:S03]  /*23520*/  UMOV UR8, 0xffffffff ;  /* 0xffffffff00087882 */ /* 0x000fc60000000000 */
[----:B------:R-:W-:Y:S05]  /*23530*/  BRA.DIV UR8, `(.L_x_557) ;  /* 0x0000000608887947 */ /* 0x000fea000b800000 */
[----:B------:R-:W-:-:S13]  /*23540*/  ELECT P6, URZ, PT ;  /* 0x00000000003f782f */ /* 0x000fda00038c0000 */
.L_x_574:
[----:B------:R-:W-:Y:S04]  /*23550*/  BSSY B0, `(.L_x_558) ;  /* 0x0000047000007945 */ /* 0x000fe80003800000 */
[----:B------:R-:W-:Y:S05]  /*23560*/  @!P6 BRA `(.L_x_559) ;  /* 0x000000040014e947 */ /* 0x000fea0003800000 */
[----:B------:R-:W-:-:S04]  /*23570*/  ULOP3.LUT UR8, UR38, 0x2, URZ, 0xfc, !UPT ;  /* 0x0000000226087892 */ /* 0x000fc8000f8efc3f */
[----:B------:R-:W-:-:S06]  /*23580*/  UISETP.NE.AND UP0, UPT, UR8, 0x3, UPT ;  /* 0x000000030800788c */ /* 0x000fcc000bf05270 */
[----:B------:R-:W-:-:S13]  /*23590*/  PLOP3.LUT P0, PT, PT, PT, UP0, 0x80, 0x0 ;  /* 0x000000000000781c */ /* 0x000fda0003f0f008 */
[----:B------:R-:W-:Y:S05]  /*235a0*/  @!P0 BRA `(.L_x_560) ;  /* 0x0000000000048947 */ /* 0x000fea0003800000 */
[----:B------:R-:W-:Y:S01]  /*235b0*/  BPT.TRAP 0x1 ;  /* 0x000000040000795c */ /* 0x000fe20000300000 */
.L_x_560:
[----:B------:R-:W0:Y:S01]  /*235c0*/  S2R R3, SR_CgaCtaId ;  /* 0x0000000000037919 */ /* 0x000e220000008800 */
[----:B------:R-:W-:Y:S02]  /*235d0*/  MOV R0, 0x400 ;  /* 0x0000040000007802 */ /* 0x000fe40000000f00 */
[----:B------:R-:W-:Y:S02]  /*235e0*/  SHF.L.U32 R2, R6, 0x1f, RZ ;  /* 0x0000001f06027819 */ /* 0x000fe400000006ff */
[----:B0-----:R-:W-:-:S04]  /*235f0*/  LEA R0, R3, R0, 0x18 ;  /* 0x0000000003007211 */ /* 0x001fc800078ec0ff */
[----:B------:R-:W-:-:S05]  /*23600*/  IADD3 R0, R0, 0x38, RZ ;  /* 0x0000003800007810 */ /* 0x000fca0007ffe0ff */
[----:B------:R-:W-:-:S04]  /*23610*/  IMAD R3, R7, 0x8, R0 ;  /* 0x0000000807037824 */ /* 0x000fc800078e0200 */
[----:B------:R-:W0:Y:S02]  /*23620*/  SYNCS.PHASECHK.TRANS64.TRYWAIT P0, [R3+URZ], R2 ;  /* 0x00000002030075a7 */ /* 0x000e24000800017f */
[----:B0-----:R-:W-:Y:S05]  /*23630*/  @!P0 BRA `(.L_x_561) ;  /* 0x0000000400688947 */ /* 0x001fea0003800000 */
.L_x_575:
[----:B------:R-:W-:-:S05]  /*23640*/  VIADD R7, R7, 0x1 ;  /* 0x0000000107077836 */ /* 0x000fca0000000000 */
[----:B------:R-:W-:-:S04]  /*23650*/  ISETP.NE.AND P0, PT, R7, 0x7, PT ;  /* 0x000000070700780c */ /* 0x000fc80003f05270 */
[----:B0-----:R-:W-:Y:S02]  /*23660*/  SEL R3, RZ, 0x1, P0 ;  /* 0x00000001ff037807 */ /* 0x001fe40000000000 */
[----:B------:R-:W-:Y:S02]  /*23670*/  SEL R7, R7, RZ, P0 ;  /* 0x000000ff07077207 */ /* 0x000fe40000000000 */
[----:B------:R-:W-:Y:S02]  /*23680*/  LOP3.LUT R6, R6, R3, RZ, 0x3c, !PT ;  /* 0x0000000306067212 */ /* 0x000fe400078e3cff */
[----:B------:R-:W-:Y:S02]  /*23690*/  LEA R3, R7, R0, 0x3 ;  /* 0x0000000007037211 */ /* 0x000fe400078e18ff */
[----:B------:R-:W-:-:S04]  /*236a0*/  SHF.L.U32 R2, R6, 0x1f, RZ ;  /* 0x0000001f06027819 */ /* 0x000fc800000006ff */
[----:B------:R-:W0:Y:S02]  /*236b0*/  SYNCS.PHASECHK.TRANS64.TRYWAIT P0, [R3+URZ], R2 ;  /* 0x00000002030075a7 */ /* 0x000e24000800017f */
[----:B0-----:R-:W-:Y:S05]  /*236c0*/  @!P0 BRA `(.L_x_562) ;  /* 0x0000000400588947 */ /* 0x001fea0003800000 */
.L_x_576:
[----:B0-----:R-:W-:-:S05]  /*236d0*/  VIADD R2, R7, 0x1 ;  /* 0x0000000107027836 */ /* 0x001fca0000000000 */
[----:B------:R-:W-:-:S04]  /*236e0*/  ISETP.NE.AND P0, PT, R2, 0x7, PT ;  /* 0x000000070200780c */ /* 0x000fc80003f05270 */
[----:B------:R-:W-:Y:S02]  /*236f0*/  SEL R3, RZ, 0x1, P0 ;  /* 0x00000001ff037807 */ /* 0x000fe40000000000 */
[----:B------:R-:W-:Y:S02]  /*23700*/  SEL R5, R2, RZ, P0 ;  /* 0x000000ff02057207 */ /* 0x000fe40000000000 */
[----:B------:R-:W-:-:S03]  /*23710*/  LOP3.LUT R6, R6, R3, RZ, 0x3c, !PT ;  /* 0x0000000306067212 */ /* 0x000fc600078e3cff */
[----:B------:R-:W-:Y:S01]  /*23720*/  IMAD R3, R5, 0x8, R0 ;  /* 0x0000000805037824 */ /* 0x000fe200078e0200 */
[----:B------:R-:W-:-:S04]  /*23730*/  SHF.L.U32 R2, R6, 0x1f, RZ ;  /* 0x0000001f06027819 */ /* 0x000fc800000006ff */
[----:B------:R-:W0:Y:S02]  /*23740*/  SYNCS.PHASECHK.TRANS64.TRYWAIT P0, [R3+URZ], R2 ;  /* 0x00000002030075a7 */ /* 0x000e24000800017f */
[----:B0-----:R-:W-:Y:S05]  /*23750*/  @!P0 BRA `(.L_x_563) ;  /* 0x0000000400488947 */ /* 0x001fea0003800000 */
.L_x_577:
[----:B0-----:R-:W-:-:S04]  /*23760*/  IADD3 R2, R5, 0x1, RZ ;  /* 0x0000000105027810 */ /* 0x001fc80007ffe0ff */
        /* <DEDUP_REMOVED lines=8> */
.L_x_578:
[----:B0-----:R-:W-:-:S05]  /*237f0*/  VIADD R2, R5, 0x1 ;  /* 0x0000000105027836 */ /* 0x001fca0000000000 */
[----:B------:R-:W-:-:S04]  /*23800*/  ISETP.NE.AND P0, PT, R2, 0x7, PT ;  /* 0x000000070200780c */ /* 0x000fc80003f05270 */
[----:B------:R-:W-:Y:S02]  /*23810*/  SEL R3, RZ, 0x1, P0 ;  /* 0x00000001ff037807 */ /* 0x000fe40000000000 */
[----:B------:R-:W-:Y:S02]  /*23820*/  SEL R5, R2, RZ, P0 ;  /* 0x000000ff02057207 */ /* 0x000fe40000000000 */
[----:B------:R-:W-:Y:S02]  /*23830*/  LOP3.LUT R6, R6, R3, RZ, 0x3c, !PT ;  /* 0x0000000306067212 */ /* 0x000fe400078e3cff */
[----:B------:R-:W-:Y:S02]  /*23840*/  LEA R3, R5, R0, 0x3 ;  /* 0x0000000005037211 */ /* 0x000fe400078e18ff */
[----:B------:R-:W-:-:S04]  /*23850*/  SHF.L.U32 R2, R6, 0x1f, RZ ;  /* 0x0000001f06027819 */ /* 0x000fc800000006ff */
[----:B------:R-:W0:Y:S02]  /*23860*/  SYNCS.PHASECHK.TRANS64.TRYWAIT P0, [R3+URZ], R2 ;  /* 0x00000002030075a7 */ /* 0x000e24000800017f */
[----:B0-----:R-:W-:Y:S05]  /*23870*/  @!P0 BRA `(.L_x_565) ;  /* 0x0000000400288947 */ /* 0x001fea0003800000 */
.L_x_579:
        /* <DEDUP_REMOVED lines=9> */
.L_x_580:
[----:B0-----:R-:W-:-:S04]  /*23910*/  IADD3 R2, R5, 0x1, RZ ;  /* 0x0000000105027810 */ /* 0x001fc80007ffe0ff */
[----:B------:R-:W-:-:S04]  /*23920*/  ISETP.NE.AND P0, PT, R2, 0x7, PT ;  /* 0x000000070200780c */ /* 0x000fc80003f05270 */
[----:B------:R-:W-:Y:S02]  /*23930*/  SEL R4, RZ, 0x1, P0 ;  /* 0x00000001ff047807 */ /* 0x000fe40000000000 */
[----:B------:R-:W-:Y:S02]  /*23940*/  SEL R3, R2, RZ, P0 ;  /* 0x000000ff02037207 */ /* 0x000fe40000000000 */
[----:B------:R-:W-:-:S03]  /*23950*/  LOP3.LUT R4, R7, R4, RZ, 0x3c, !PT ;  /* 0x0000000407047212 */ /* 0x000fc600078e3cff */
[----:B------:R-:W-:Y:S01]  /*23960*/  IMAD R3, R3, 0x8, R0 ;  /* 0x0000000803037824 */ /* 0x000fe200078e0200 */
[----:B------:R-:W-:-:S07]  /*23970*/  SHF.L.U32 R0, R4, 0x1f, RZ ;  /* 0x0000001f04007819 */ /* 0x000fce00000006ff */
.L_x_567:
[----:B0-----:R0:W1:Y:S02]  /*23980*/  SYNCS.PHASECHK.TRANS64.TRYWAIT P0, [R3+URZ], R0 ;  /* 0x00000000030075a7 */ /* 0x001064000800017f */
[----:B-1----:R-:W-:Y:S05]  /*23990*/  @!P0 NANOSLEEP.SYNCS 0x989680 ;  /* 0x009896800000895d */ /* 0x002fea0003900000 */
[----:B------:R-:W1:Y:S02]  /*239a0*/  @!P0 SYNCS.PHASECHK.TRANS64 P0, [R3+URZ], R0 ;  /* 0x00000000030085a7 */ /* 0x000e64000800007f */
[----:B-1----:R-:W-:Y:S05]  /*239b0*/  @!P0 BRA `(.L_x_567) ;  /* 0xfffffffc00f08947 */ /* 0x002fea000383ffff */
.L_x_559:
[----:B------:R-:W-:Y:S05]  /*239c0*/  BSYNC B0 ;  /* 0x0000000000007941 */ /* 0x000fea0003800000 */
.L_x_558:
[----:B------:R-:W-:Y:S05]  /*239d0*/  EXIT ;  /* 0x000000000000794d */ /* 0x000fea0003800000 */
.L_x_17:
[----:B-1----:R1:W4:Y:S02]  /*239e0*/  SYNCS.PHASECHK.TRANS64.TRYWAIT P1, [R3+URZ], R0 ;  /* 0x00000000030075a7 */ /* 0x002324000802017f */
[----:B----4-:R-:W-:Y:S05]  /*239f0*/  @!P1 NANOSLEEP.SYNCS 0x989680 ;  /* 0x009896800000995d */ /* 0x010fea0003900000 */
[----:B------:R-:W4:Y:S02]  /*23a00*/  @!P1 SYNCS.PHASECHK.TRANS64 P1, [R3+URZ], R0 ;  /* 0x00000000030095a7 */ /* 0x000f24000802007f */
[----:B----4-:R-:W-:Y:S05]  /*23a10*/  @!P1 BRA `(.L_x_17) ;  /* 0xfffffffc00f09947 */ /* 0x010fea000383ffff */
[----:B------:R-:W-:Y:S05]  /*23a20*/  BRA `(.L_x_16) ;  /* 0xfffffdd800947947 */ /* 0x000fea000383ffff */
.L_x_22:
[----:B-1----:R-:W-:-:S04]  /*23a30*/  IMAD.U32 R4, RZ, RZ, UR10 ;  /* 0x0000000aff047e24 */ /* 0x002fc8000f8e00ff */
[----:B------:R1:W2:Y:S03]  /*23a40*/  SYNCS.PHASECHK.TRANS64.TRYWAIT P1, [R4+URZ], R3 ;  /* 0x00000003040075a7 */ /* 0x0002a6000802017f */
[----:B--2---:R-:W-:Y:S05]  /*23a50*/  @!P1 NANOSLEEP.SYNCS 0x989680 ;  /* 0x009896800000995d */ /* 0x004fea0003900000 */
[----:B------:R-:W2:Y:S02]  /*23a60*/  @!P1 SYNCS.PHASECHK.TRANS64 P1, [R4+URZ], R3 ;  /* 0x00000003040095a7 */ /* 0x000ea4000802007f */
[----:B--2---:R-:W-:Y:S05]  /*23a70*/  @!P1 BRA `(.L_x_22) ;  /* 0xfffffffc00ec9947 */ /* 0x004fea000383ffff */
[----:B------:R-:W-:Y:S05]  /*23a80*/  BRA `(.L_x_21) ;  /* 0xfffffe5000047947 */ /* 0x000fea000383ffff */
.L_x_545:
[----:B------:R-:W-:Y:S01]  /*23a90*/  BSSY B1, `(.L_x_568) ;  /* 0x0000006000017945 */ /* 0x000fe20003800000 */
[----:B------:R-:W-:-:S07]  /*23aa0*/  MOV R15, 0xffffffff ;  /* 0xffffffff000f7802 */ /* 0x000fce0000000f00 */
[----:B------:R-:W-:Y:S05]  /*23ab0*/  WARPSYNC.COLLECTIVE R15, `(.L_x_569) ;  /* 0x000000000f0c7348 */ /* 0x000fea0003c00000 */
[----:B------:R-:W-:Y:S02]  /*23ac0*/  ELECT P6, UR62, PT ;  /* 0x00000000003e782f */ /* 0x000fe400038c0000 */
[----:B------:R-:W-:Y:S01]  /*23ad0*/  MOV R14, UR62 ;  /* 0x0000003e000e7c02 */ /* 0x000fe20008000f00 */
[----:B------:R-:W-:Y:S10]  /*23ae0*/  ENDCOLLECTIVE ;  /* 0x000000000000791b */ /* 0x000ff40003800000 */
.L_x_569:
[----:B------:R-:W-:Y:S05]  /*23af0*/  BSYNC B1 ;  /* 0x0000000000017941 */ /* 0x000fea0003800000 */
.L_x_568:
[----:B------:R-:W-:Y:S05]  /*23b00*/  BRA `(.L_x_570) ;  /* 0xffffffec007c7947 */ /* 0x000fea000383ffff */
.L_x_548:
[----:B-1----:R1:W2:Y:S02]  /*23b10*/  SYNCS.PHASECHK.TRANS64.TRYWAIT P1, [R14+URZ+0x38], R11 ;  /* 0x0000380b0e0075a7 */ /* 0x0022a4000802017f */
[----:B--2---:R-:W-:Y:S05]  /*23b20*/  @!P1 NANOSLEEP.SYNCS 0x989680 ;  /* 0x009896800000995d */ /* 0x004fea0003900000 */
[----:B------:R-:W2:Y:S02]  /*23b30*/  @!P1 SYNCS.PHASECHK.TRANS64 P1, [R14+URZ+0x38], R11 ;  /* 0x0000380b0e0095a7 */ /* 0x000ea4000802007f */
[----:B--2---:R-:W-:Y:S05]  /*23b40*/  @!P1 BRA `(.L_x_548) ;  /* 0xfffffffc00f09947 */ /* 0x004fea000383ffff */
[----:B------:R-:W-:Y:S05]  /*23b50*/  BRA `(.L_x_571) ;  /* 0xffffffec00b07947 */ /* 0x000fea000383ffff */
.L_x_557:
[----:B------:R-:W-:Y:S01]  /*23b60*/  BSSY B0, `(.L_x_572) ;  /* 0x0000006000007945 */ /* 0x000fe20003800000 */
[----:B------:R-:W-:-:S07]  /*23b70*/  IMAD.MOV.U32 R15, RZ, RZ, -0x1 ;  /* 0xffffffffff0f7424 */ /* 0x000fce00078e00ff */
[----:B------:R-:W-:Y:S05]  /*23b80*/  WARPSYNC.COLLECTIVE R15, `(.L_x_573) ;  /* 0x000000000f0c7348 */ /* 0x000fea0003c00000 */
[----:B------:R-:W-:Y:S02]  /*23b90*/  ELECT P6, UR62, PT ;  /* 0x00000000003e782f */ /* 0x000fe400038c0000 */
[----:B------:R-:W-:Y:S01]  /*23ba0*/  MOV R14, UR62 ;  /* 0x0000003e000e7c02 */ /* 0x000fe20008000f00 */
[----:B------:R-:W-:Y:S10]  /*23bb0*/  ENDCOLLECTIVE ;  /* 0x000000000000791b */ /* 0x000ff40003800000 */
.L_x_573:
[----:B------:R-:W-:Y:S05]  /*23bc0*/  BSYNC B0 ;  /* 0x0000000000007941 */ /* 0x000fea0003800000 */
.L_x_572:
[----:B------:R-:W-:Y:S05]  /*23bd0*/  BRA `(.L_x_574) ;  /* 0xfffffff8005c7947 */ /* 0x000fea000383ffff */
.L_x_561:
[----:B0-----:R0:W1:Y:S02]  /*23be0*/  SYNCS.PHASECHK.TRANS64.TRYWAIT P0, [R3+URZ], R2 ;  /* 0x00000002030075a7 */ /* 0x001064000800017f */
[----:B-1----:R-:W-:Y:S05]  /*23bf0*/  @!P0 NANOSLEEP.SYNCS 0x989680 ;  /* 0x009896800000895d */ /* 0x002fea0003900000 */
[----:B------:R-:W1:Y:S02]  /*23c00*/  @!P0 SYNCS.PHASECHK.TRANS64 P0, [R3+URZ], R2 ;  /* 0x00000002030085a7 */ /* 0x000e64000800007f */
[----:B-1----:R-:W-:Y:S05]  /*23c10*/  @!P0 BRA `(.L_x_561) ;  /* 0xfffffffc00f08947 */ /* 0x002fea000383ffff */
[----:B------:R-:W-:Y:S05]  /*23c20*/  BRA `(.L_x_575) ;  /* 0xfffffff800847947 */ /* 0x000fea000383ffff */
.L_x_562:
[----:B0-----:R0:W1:Y:S02]  /*23c30*/  SYNCS.PHASECHK.TRANS64.TRYWAIT P0, [R3+URZ], R2 ;  /* 0x00000002030075a7 */ /* 0x001064000800017f */
[----:B-1----:R-:W-:Y:S05]  /*23c40*/  @!P0 NANOSLEEP.SYNCS 0x989680 ;  /* 0x009896800000895d */ /* 0x002fea0003900000 */
[----:B------:R-:W1:Y:S02]  /*23c50*/  @!P0 SYNCS.PHASECHK.TRANS64 P0, [R3+URZ], R2 ;  /* 0x00000002030085a7 */ /* 0x000e64000800007f */
[----:B-1----:R-:W-:Y:S05]  /*23c60*/  @!P0 BRA `(.L_x_562) ;  /* 0xfffffffc00f08947 */ /* 0x002fea000383ffff */
[----:B------:R-:W-:Y:S05]  /*23c70*/  BRA `(.L_x_576) ;  /* 0xfffffff800947947 */ /* 0x000fea000383ffff */
.L_x_563:
[----:B0-----:R0:W1:Y:S02]  /*23c80*/  SYNCS.PHASECHK.TRANS64.TRYWAIT P0, [R3+URZ], R2 ;  /* 0x00000002030075a7 */ /* 0x001064000800017f */
[----:B-1----:R-:W-:Y:S05]  /*23c90*/  @!P0 NANOSLEEP.SYNCS 0x989680 ;  /* 0x009896800000895d */ /* 0x002fea0003900000 */
[----:B------:R-:W1:Y:S02]  /*23ca0*/  @!P0 SYNCS.PHASECHK.TRANS64 P0, [R3+URZ], R2 ;  /* 0x00000002030085a7 */ /* 0x000e64000800007f */
[----:B-1----:R-:W-:Y:S05]  /*23cb0*/  @!P0 BRA `(.L_x_563) ;  /* 0xfffffffc00f08947 */ /* 0x002fea000383ffff */
[----:B------:R-:W-:Y:S05]  /*23cc0*/  BRA `(.L_x_577) ;  /* 0xfffffff800a47947 */ /* 0x000fea000383ffff */
.L_x_564:
[----:B0-----:R0:W1:Y:S02]  /*23cd0*/  SYNCS.PHASECHK.TRANS64.TRYWAIT P0, [R3+URZ], R2 ;  /* 0x00000002030075a7 */ /* 0x001064000800017f */
[----:B-1----:R-:W-:Y:S05]  /*23ce0*/  @!P0 NANOSLEEP.SYNCS 0x989680 ;  /* 0x009896800000895d */ /* 0x002fea0003900000 */
[----:B------:R-:W1:Y:S02]  /*23cf0*/  @!P0 SYNCS.PHASECHK.TRANS64 P0, [R3+URZ], R2 ;  /* 0x00000002030085a7 */ /* 0x000e64000800007f */
[----:B-1----:R-:W-:Y:S05]  /*23d00*/  @!P0 BRA `(.L_x_564) ;  /* 0xfffffffc00f08947 */ /* 0x002fea000383ffff */
[----:B------:R-:W-:Y:S05]  /*23d10*/  BRA `(.L_x_578) ;  /* 0xfffffff800b47947 */ /* 0x000fea000383ffff */
.L_x_565:
[----:B0-----:R0:W1:Y:S02]  /*23d20*/  SYNCS.PHASECHK.TRANS64.TRYWAIT P0, [R3+URZ], R2 ;  /* 0x00000002030075a7 */ /* 0x001064000800017f */
[----:B-1----:R-:W-:Y:S05]  /*23d30*/  @!P0 NANOSLEEP.SYNCS 0x989680 ;  /* 0x009896800000895d */ /* 0x002fea0003900000 */
[----:B------:R-:W1:Y:S02]  /*23d40*/  @!P0 SYNCS.PHASECHK.TRANS64 P0, [R3+URZ], R2 ;  /* 0x00000002030085a7 */ /* 0x000e64000800007f */
[----:B-1----:R-:W-:Y:S05]  /*23d50*/  @!P0 BRA `(.L_x_565) ;  /* 0xfffffffc00f08947 */ /* 0x002fea000383ffff */
[----:B------:R-:W-:Y:S05]  /*23d60*/  BRA `(.L_x_579) ;  /* 0xfffffff800c47947 */ /* 0x000fea000383ffff */
.L_x_566:
[----:B0-----:R0:W1:Y:S02]  /*23d70*/  SYNCS.PHASECHK.TRANS64.TRYWAIT P0, [R3+URZ], R2 ;  /* 0x00000002030075a7 */ /* 0x001064000800017f */
[----:B-1----:R-:W-:Y:S05]  /*23d80*/  @!P0 NANOSLEEP.SYNCS 0x989680 ;  /* 0x009896800000895d */ /* 0x002fea0003900000 */
[----:B------:R-:W1:Y:S02]  /*23d90*/  @!P0 SYNCS.PHASECHK.TRANS64 P0, [R3+URZ], R2 ;  /* 0x00000002030085a7 */ /* 0x000e64000800007f */
[----:B-1----:R-:W-:Y:S05]  /*23da0*/  @!P0 BRA `(.L_x_566) ;  /* 0xfffffffc00f08947 */ /* 0x002fea000383ffff */
[----:B------:R-:W-:Y:S05]  /*23db0*/  BRA `(.L_x_580) ;  /* 0xfffffff800d47947 */ /* 0x000fea000383ffff */
.L_x_581:
[----:B------:R-:W-:-:S00]  /*23dc0*/  BRA `(.L_x_581) ;  /* 0xfffffffc00fc7947 */ /* 0x000fc0000383ffff */
[----:B------:R-:W-:-:S00]  /*23dd0*/  NOP ;  /* 0x0000000000007918 */ /* 0x000fc00000000000 */
        /* <DEDUP_REMOVED lines=10> */
.L_x_582:


//--------------------- .nv.global.init           --------------------------
	.section	.nv.global.init,"aw",@progbits
.nv.global.init:
	.type		$str$22,@object
	.size		$str$22,($str$23 - $str$22)
$str$22:
        /*0000*/ 	.byte	0x6b, 0x5f, 0x74, 0x69, 0x6c, 0x65, 0x5f, 0x63, 0x6f, 0x75, 0x6e, 0x74, 0x20, 0x3e, 0x3d, 0x20
        /*0010*/ 	.byte	0x31, 0x00
	.type		$str$23,@object
	.size		$str$23,(__unnamed_1 - $str$23)
$str$23:
        /*0012*/ 	.byte	0x2f, 0x74, 0x6d, 0x70, 0x2f, 0x63, 0x75, 0x74, 0x6c, 0x61, 0x73, 0x73, 0x5f, 0x73, 0x77, 0x65
        /*0022*/ 	.byte	0x65, 0x70, 0x5f, 0x73, 0x72, 0x63, 0x2f, 0x69, 0x6e, 0x63, 0x6c, 0x75, 0x64, 0x65, 0x2f, 0x63
        /*0032*/ 	.byte	0x75, 0x74, 0x6c, 0x61, 0x73, 0x73, 0x2f, 0x67, 0x65, 0x6d, 0x6d, 0x2f, 0x63, 0x6f, 0x6c, 0x6c
        /*0042*/ 	.byte	0x65, 0x63, 0x74, 0x69, 0x76, 0x65, 0x2f, 0x73, 0x6d, 0x39, 0x30, 0x5f, 0x6d, 0x6d, 0x61, 0x5f
        /*0052*/ 	.byte	0x74, 0x6d, 0x61, 0x5f, 0x67, 0x6d, 0x6d, 0x61, 0x5f, 0x73, 0x73, 0x5f, 0x77, 0x61, 0x72, 0x70
        /*0062*/ 	.byte	0x73, 0x70, 0x65, 0x63, 0x69, 0x61, 0x6c, 0x69, 0x7a, 0x65, 0x64, 0x2e, 0x68, 0x70, 0x70, 0x00
	.type		__unnamed_1,@object
	.size		__unnamed_1,(.L_0 - __unnamed_1)
__unnamed_1:
        /* <DEDUP_REMOVED lines=181> */
        /*0bc2*/ 	.byte	0x64, 0x65, 0x6e, 0x74, 0x69, 0x74, 0x79, 0x5d, 0x00
.L_0:


//--------------------- .nv.shared._ZN7cutlass13device_kernelINS_4gemm6kernel13GemmUniversalIN4cute5tupleIJiiiiEEENS1_10collective13CollectiveMmaINS1_34MainloopSm90TmaGmmaWarpSpecializedILi7ENS5_IJNS4_1CILi1EEESB_SB_EEENS1_35KernelTmaWarpSpecializedCooperativeEEENS5_IJNSA_ILi256EEESF_NSA_ILi128EEEEEENS_10bfloat16_tENS5_IJlSB_lEEESI_SJ_NS4_8TiledMMAINS4_8MMA_AtomIJNS4_4SM904GMMA28MMA_64x256x16_F32BF16BF16_SSILNSN_5MajorE0ELSP_0ELNSN_7ScaleInE1ELSQ_1EEEEEENS4_6LayoutINS5_IJNSA_ILi2EEESB_SB_EEENS5_IJSB_NSA_ILi0EEESW_EEEEENS5_IJNS4_10UnderscoreESZ_SZ_EEEEENS4_13SM90_TMA_LOADENS4_14ComposedLayoutINS4_7SwizzleILi3ELi4ELi3EEENS4_18smem_ptr_flag_bitsILi16EEENST_INS5_IJNSA_ILi8EEENSA_ILi64EEEEEENS5_IJS19_SB_EEEEEEEvNS4_8identityES12_S1D_vS1E_EENS_8epilogue10collective6detail29Sm90TmaWarpSpecializedAdapterINS1H_15DefaultEpilogueISI_SJ_SJ_NS1G_6thread17LinearCombinationISI_Li1EffLNS1L_9ScaleType4KindE0ELNS_15FloatRoundStyleE2ESI_EENS1_15EpilogueDefaultEEEEEvvEEEEvNT_6ParamsE --------------------------
	.section	.nv.shared._ZN7cutlass13device_kernelINS_4gemm6kernel13GemmUniversalIN4cute5tupleIJiiiiEEENS1_10collective13CollectiveMmaINS1_34MainloopSm90TmaGmmaWarpSpecializedILi7ENS5_IJNS4_1CILi1EEESB_SB_EEENS1_35KernelTmaWarpSpecializedCooperativeEEENS5_IJNSA_ILi256EEESF_NSA_ILi128EEEEEENS_10bfloat16_tENS5_IJlSB_lEEESI_SJ_NS4_8TiledMMAINS4_8MMA_AtomIJNS4_4SM904GMMA28MMA_64x256x16_F32BF16BF16_SSILNSN_5MajorE0ELSP_0ELNSN_7ScaleInE1ELSQ_1EEEEEENS4_6LayoutINS5_IJNSA_ILi2EEESB_SB_EEENS5_IJSB_NSA_ILi0EEESW_EEEEENS5_IJNS4_10UnderscoreESZ_SZ_EEEEENS4_13SM90_TMA_LOADENS4_14ComposedLayoutINS4_7SwizzleILi3ELi4ELi3EEENS4_18smem_ptr_flag_bitsILi16EEENST_INS5_IJNSA_ILi8EEENSA_ILi64EEEEEENS5_IJS19_SB_EEEEEEEvNS4_8identityES12_S1D_vS1E_EENS_8epilogue10collective6detail29Sm90TmaWarpSpecializedAdapterINS1H_15DefaultEpilogueISI_SJ_SJ_NS1G_6thread17LinearCombinationISI_Li1EffLNS1L_9ScaleType4KindE0ELNS_15FloatRoundStyleE2ESI_EENS1_15EpilogueDefaultEEEEEvvEEEEvNT_6ParamsE,"aw",@nobits
	.sectionflags	@""
	.align	16
	.zero		1024


//--------------------- .nv.shared.reserved.0     --------------------------
	.section	.nv.shared.reserved.0,"aw",@nobits
	.weak		__nv_reservedSMEM_offset_0_alias
	.size		__nv_reservedSMEM_offset_0_alias, 0, 0
	.other		__nv_reservedSMEM_offset_0_alias,@"STO_CUDA_RESERVED_SHARED STV_DEFAULT"
__nv_reservedSMEM_offset_0_alias:
	.zero		0


//--------------------- .nv.global                --------------------------
	.section	.nv.global,"aw",@nobits
.nv.global:
	.type		_ZN40_INTERNAL_d96e00e9_4_k_cu_1d626a40_239554cute1_E,@object
	.size		_ZN40_INTERNAL_d96e00e9_4_k_cu_1d626a40_239554cute1_E,(_ZN40_INTERNAL_d96e00e9_4_k_cu_1d626a40_239554cuda3std3__45__cpo6cbeginE - _ZN40_INTERNAL_d96e00e9_4_k_cu_1d626a40_239554cute1_E)
_ZN40_INTERNAL_d96e00e9_4_k_cu_1d626a40_239554cute1_E:
	.zero		1
	.type		_ZN40_INTERNAL_d96e00e9_4_k_cu_1d626a40_239554cuda3std3__45__cpo6cbeginE,@object
	.size		_ZN40_INTERNAL_d96e00e9_4_k_cu_1d626a40_239554cuda3std3__45__cpo6cbeginE,(_ZN40_INTERNAL_d96e00e9_4_k_cu_1d626a40_239554cuda3std3__48in_placeE - _ZN40_INTERNAL_d96e00e9_4_k_cu_1d626a40_239554cuda3std3__45__cpo6cbeginE)
_ZN40_INTERNAL_d96e00e9_4_k_cu_1d626a40_239554cuda3std3__45__cpo6cbeginE:
	.zero		1
	.type		_ZN40_INTERNAL_d96e00e9_4_k_cu_1d626a40_239554cuda3std3__48in_placeE,@object
	.size		_ZN40_INTERNAL_d96e00e9_4_k_cu_1d626a40_239554cuda3std3__48in_placeE,(_ZN40_INTERNAL_d96e00e9_4_k_cu_1d626a40_239554cuda3std6ranges3__45__cpo9iter_moveE - _ZN40_INTERNAL_d96e00e9_4_k_cu_1d626a40_239554cuda3std3__48in_placeE)
_ZN40_INTERNAL_d96e00e9_4_k_cu_1d626a40_239554cuda3std3__48in_placeE:
	.zero		1
	.type		_ZN40_INTERNAL_d96e00e9_4_k_cu_1d626a40_239554cuda3std6ranges3__45__cpo9iter_moveE,@object
	.size		_ZN40_INTERNAL_d96e00e9_4_k_cu_1d626a40_239554cuda3std6ranges3__45__cpo9iter_moveE,(_ZN40_INTERNAL_d96e00e9_4_k_cu_1d626a40_239554cuda3std3__45__cpo5beginE - _ZN40_INTERNAL_d96e00e9_4_k_cu_1d626a40_239554cuda3std6ranges3__45__cpo9iter_moveE)
_ZN40_INTERNAL_d96e00e9_4_k_cu_1d626a40_239554cuda3std6ranges3__45__cpo9iter_moveE:
	.zero		1
	.type		_ZN40_INTERNAL_d96e00e9_4_k_cu_1d626a40_239554cuda3std3__45__cpo5beginE,@object
	.size		_ZN40_INTERNAL_d96e00e9_4_k_cu_1d626a40_239554cuda3std3__45__cpo5beginE,(_ZN40_INTERNAL_d96e00e9_4_k_cu_1d626a40_239554cuda3std3__442_GLOBAL__N__d96e00e9_4_k_cu_1d626a40_239556ignoreE - _ZN40_INTERNAL_d96e00e9_4_k_cu_1d626a40_239554cuda3std3__45__cpo5beginE)
_ZN40_INTERNAL_d96e00e9_4_k_cu_1d626a40_239554cuda3std3__45__cpo5beginE:
	.zero		1
	.type		_ZN40_INTERNAL_d96e00e9_4_k_cu_1d626a40_239554cuda3std3__442_GLOBAL__N__d96e00e9_4_k_cu_1d626a40_239556ignoreE,@object
	.size		_ZN40_INTERNAL_d96e00e9_4_k_cu_1d626a40_239554cuda3std3__442_GLOBAL__N__d96e00e9_4_k_cu_1d626a40_239556ignoreE,(_ZN40_INTERNAL_d96e00e9_4_k_cu_1d626a40_239554cute7productE - _ZN40_INTERNAL_d96e00e9_4_k_cu_1d626a40_239554cuda3std3__442_GLOBAL__N__d96e00e9_4_k_cu_1d626a40_239556ignoreE)
_ZN40_INTERNAL_d96e00e9_4_k_cu_1d626a40_239554cuda3std3__442_GLOBAL__N__d96e00e9_4_k_cu_1d626a40_239556ignoreE:
	.zero		1
	.type		_ZN40_INTERNAL_d96e00e9_4_k_cu_1d626a40_239554cute7productE,@object
	.size		_ZN40_INTERNAL_d96e00e9_4_k_cu_1d626a40_239554cute7productE,(_ZN40_INTERNAL_d96e00e9_4_k_cu_1d626a40_239554cuda3std3__45__cpo3endE - _ZN40_INTERNAL_d96e00e9_4_k_cu_1d626a40_239554cute7productE)
_ZN40_INTERNAL_d96e00e9_4_k_cu_1d626a40_239554cute7productE:
	.zero		1
	.type		_ZN40_INTERNAL_d96e00e9_4_k_cu_1d626a40_239554cuda3std3__45__cpo3endE,@object
	.size		_ZN40_INTERNAL_d96e00e9_4_k_cu_1d626a40_239554cuda3std3__45__cpo3endE,(_ZN40_INTERNAL_d96e00e9_4_k_cu_1d626a40_239554cuda3std3__419piecewise_constructE - _ZN40_INTERNAL_d96e00e9_4_k_cu_1d626a40_239554cuda3std3__45__cpo3endE)
_ZN40_INTERNAL_d96e00e9_4_k_cu_1d626a40_239554cuda3std3__45__cpo3endE:
	.zero		1
	.type		_ZN40_INTERNAL_d96e00e9_4_k_cu_1d626a40_239554cuda3std3__419piecewise_constructE,@object
	.size		_ZN40_INTERNAL_d96e00e9_4_k_cu_1d626a40_239554cuda3std3__419piecewise_constructE,(_ZN40_INTERNAL_d96e00e9_4_k_cu_1d626a40_239554cuda3std3__45__cpo4cendE - _ZN40_INTERNAL_d96e00e9_4_k_cu_1d626a40_239554cuda3std3__419piecewise_constructE)
_ZN40_INTERNAL_d96e00e9_4_k_cu_1d626a40_239554cuda3std3__419piecewise_constructE:
	.zero		1
	.type		_ZN40_INTERNAL_d96e00e9_4_k_cu_1d626a40_239554cuda3std3__45__cpo4cendE,@object
	.size		_ZN40_INTERNAL_d96e00e9_4_k_cu_1d626a40_239554cuda3std3__45__cpo4cendE,(_ZN40_INTERNAL_d96e00e9_4_k_cu_1d626a40_239554cuda3std6ranges3__45__cpo4swapE - _ZN40_INTERNAL_d96e00e9_4_k_cu_1d626a40_239554cuda3std3__45__cpo4cendE)
_ZN40_INTERNAL_d96e00e9_4_k_cu_1d626a40_239554cuda3std3__45__cpo4cendE:
	.zero		1
	.type		_ZN40_INTERNAL_d96e00e9_4_k_cu_1d626a40_239554cuda3std6ranges3__45__cpo4swapE,@object
	.size		_ZN40_INTERNAL_d96e00e9_4_k_cu_1d626a40_239554cuda3std6ranges3__45__cpo4swapE,(.L_8 - _ZN40_INTERNAL_d96e00e9_4_k_cu_1d626a40_239554cuda3std6ranges3__45__cpo4swapE)
_ZN40_INTERNAL_d96e00e9_4_k_cu_1d626a40_239554cuda3std6ranges3__45__cpo4swapE:
	.zero		1
.L_8:


//--------------------- .nv.constant0._ZN7cutlass13device_kernelINS_4gemm6kernel13GemmUniversalIN4cute5tupleIJiiiiEEENS1_10collective13CollectiveMmaINS1_34MainloopSm90TmaGmmaWarpSpecializedILi7ENS5_IJNS4_1CILi1EEESB_SB_EEENS1_35KernelTmaWarpSpecializedCooperativeEEENS5_IJNSA_ILi256EEESF_NSA_ILi128EEEEEENS_10bfloat16_tENS5_IJlSB_lEEESI_SJ_NS4_8TiledMMAINS4_8MMA_AtomIJNS4_4SM904GMMA28MMA_64x256x16_F32BF16BF16_SSILNSN_5MajorE0ELSP_0ELNSN_7ScaleInE1ELSQ_1EEEEEENS4_6LayoutINS5_IJNSA_ILi2EEESB_SB_EEENS5_IJSB_NSA_ILi0EEESW_EEEEENS5_IJNS4_10UnderscoreESZ_SZ_EEEEENS4_13SM90_TMA_LOADENS4_14ComposedLayoutINS4_7SwizzleILi3ELi4ELi3EEENS4_18smem_ptr_flag_bitsILi16EEENST_INS5_IJNSA_ILi8EEENSA_ILi64EEEEEENS5_IJS19_SB_EEEEEEEvNS4_8identityES12_S1D_vS1E_EENS_8epilogue10collective6detail29Sm90TmaWarpSpecializedAdapterINS1H_15DefaultEpilogueISI_SJ_SJ_NS1G_6thread17LinearCombinationISI_Li1EffLNS1L_9ScaleType4KindE0ELNS_15FloatRoundStyleE2ESI_EENS1_15EpilogueDefaultEEEEEvvEEEEvNT_6ParamsE --------------------------
	.section	.nv.constant0._ZN7cutlass13device_kernelINS_4gemm6kernel13GemmUniversalIN4cute5tupleIJiiiiEEENS1_10collective13CollectiveMmaINS1_34MainloopSm90TmaGmmaWarpSpecializedILi7ENS5_IJNS4_1CILi1EEESB_SB_EEENS1_35KernelTmaWarpSpecializedCooperativeEEENS5_IJNSA_ILi256EEESF_NSA_ILi128EEEEEENS_10bfloat16_tENS5_IJlSB_lEEESI_SJ_NS4_8TiledMMAINS4_8MMA_AtomIJNS4_4SM904GMMA28MMA_64x256x16_F32BF16BF16_SSILNSN_5MajorE0ELSP_0ELNSN_7ScaleInE1ELSQ_1EEEEEENS4_6LayoutINS5_IJNSA_ILi2EEESB_SB_EEENS5_IJSB_NSA_ILi0EEESW_EEEEENS5_IJNS4_10UnderscoreESZ_SZ_EEEEENS4_13SM90_TMA_LOADENS4_14ComposedLayoutINS4_7SwizzleILi3ELi4ELi3EEENS4_18smem_ptr_flag_bitsILi16EEENST_INS5_IJNSA_ILi8EEENSA_ILi64EEEEEENS5_IJS19_SB_EEEEEEEvNS4_8identityES12_S1D_vS1E_EENS_8epilogue10collective6detail29Sm90TmaWarpSpecializedAdapterINS1H_15DefaultEpilogueISI_SJ_SJ_NS1G_6thread17LinearCombinationISI_Li1EffLNS1L_9ScaleType4KindE0ELNS_15FloatRoundStyleE2ESI_EENS1_15EpilogueDefaultEEEEEvvEEEEvNT_6ParamsE,"a",@progbits
	.sectionflags	@""
	.align	4
.nv.constant0._ZN7cutlass13device_kernelINS_4gemm6kernel13GemmUniversalIN4cute5tupleIJiiiiEEENS1_10collective13CollectiveMmaINS1_34MainloopSm90TmaGmmaWarpSpecializedILi7ENS5_IJNS4_1CILi1EEESB_SB_EEENS1_35KernelTmaWarpSpecializedCooperativeEEENS5_IJNSA_ILi256EEESF_NSA_ILi128EEEEEENS_10bfloat16_tENS5_IJlSB_lEEESI_SJ_NS4_8TiledMMAINS4_8MMA_AtomIJNS4_4SM904GMMA28MMA_64x256x16_F32BF16BF16_SSILNSN_5MajorE0ELSP_0ELNSN_7ScaleInE1ELSQ_1EEEEEENS4_6LayoutINS5_IJNSA_ILi2EEESB_SB_EEENS5_IJSB_NSA_ILi0EEESW_EEEEENS5_IJNS4_10UnderscoreESZ_SZ_EEEEENS4_13SM90_TMA_LOADENS4_14ComposedLayoutINS4_7SwizzleILi3ELi4ELi3EEENS4_18smem_ptr_flag_bitsILi16EEENST_INS5_IJNSA_ILi8EEENSA_ILi64EEEEEENS5_IJS19_SB_EEEEEEEvNS4_8identityES12_S1D_vS1E_EENS_8epilogue10collective6detail29Sm90TmaWarpSpecializedAdapterINS1H_15DefaultEpilogueISI_SJ_SJ_NS1G_6thread17LinearCombinationISI_Li1EffLNS1L_9ScaleType4KindE0ELNS_15FloatRoundStyleE2ESI_EENS1_15EpilogueDefaultEEEEEvvEEEEvNT_6ParamsE:
	.zero		1664


//--------------------- SYMBOLS --------------------------

	.type		.nv.reservedSmem.offset0,@object
	.size		.nv.reservedSmem.offset0,0x4
	.type		__assertfail,@function
